def matmul_kernel(
    a_ptr,
    b_ptr,
    c_ptr,
    M,
    N,
    K,
    stride_am,
    stride_ak,
    stride_bk,
    stride_bn,
    stride_cm,
    stride_cn,
    BLOCK_M: tl.constexpr,
    BLOCK_N: tl.constexpr,
    BLOCK_K: tl.constexpr,
    GROUP_M: tl.constexpr,
):
    pid = tl.program_id(axis=0)
    num_pid_m = tl.cdiv(M, BLOCK_M)
    num_pid_n = tl.cdiv(N, BLOCK_N)
    num_pid_in_group = GROUP_M * num_pid_n
    group_id = pid // num_pid_in_group
    first_pid_m = group_id * GROUP_M
    group_size_m = min(num_pid_m - first_pid_m, GROUP_M)
    pid_m = first_pid_m + ((pid % num_pid_in_group) % group_size_m)
    pid_n = (pid % num_pid_in_group) // group_size_m

    offs_am = (pid_m * BLOCK_M + tl.arange(0, BLOCK_M)) % M
    offs_bn = (pid_n * BLOCK_N + tl.arange(0, BLOCK_N)) % N
    offs_k = tl.arange(0, BLOCK_K)
    a_ptrs = a_ptr + offs_am[:, None] * stride_am + offs_k[None, :] * stride_ak
    b_ptrs = b_ptr + offs_k[:, None] * stride_bk + offs_bn[None, :] * stride_bn

    acc = tl.zeros((BLOCK_M, BLOCK_N), dtype=tl.float32)
    for kk in range(0, tl.cdiv(K, BLOCK_K)):
        a = tl.load(a_ptrs, mask=offs_k[None, :] < K - kk * BLOCK_K, other=0.0)
        b = tl.load(b_ptrs, mask=offs_k[:, None] < K - kk * BLOCK_K, other=0.0)
        acc = tl.dot(a, b, acc)
        a_ptrs += BLOCK_K * stride_ak
        b_ptrs += BLOCK_K * stride_bk

    c = acc.to(c_ptr.dtype.element_ty)
    offs_cm = pid_m * BLOCK_M + tl.arange(0, BLOCK_M)
    offs_cn = pid_n * BLOCK_N + tl.arange(0, BLOCK_N)
    c_ptrs = c_ptr + offs_cm[:, None] * stride_cm + offs_cn[None, :] * stride_cn
    mask = (offs_cm[:, None] < M) & (offs_cn[None, :] < N)
    tl.store(c_ptrs, c, mask=mask)

# config = {"BLOCK_K": 64, "BLOCK_M": 128, "BLOCK_N": 128, "GROUP_M": 1, "arch": "sm_100", "dtype": "bf16", "num_ctas": 1, "num_stages": 3, "num_warps": 4}
# arch = sm_100


// ===== COMPILED SASS (sm_100a) =====

	.target	sm_100a

	.elftype	@"ET_EXEC"


//--------------------- .note.nv.tkinfo           --------------------------
	.section	.note.nv.tkinfo,"",@"SHT_NOTE"
	.sectionflags	@"SHF_NOTE_NV_TKINFO"
	.tkinfo
        /*0018*/ 	.word	0x00000081
        /*0030*/ 	.string	""
        /*0030*/ 	.string	"ptxas-blackwell"
        /*0030*/ 	.string	"Cuda compilation tools, release 12.9, V12.9.86"
        /*0030*/ 	.string	"Build cuda_12.9.r12.9/compiler.36037853_0"
        /*0030*/ 	.string	"-v  -suppress-debug-info  -lineinfo  -arch sm_100a "



//--------------------- .note.nv.cuver            --------------------------
	.section	.note.nv.cuver,"",@"SHT_NOTE"
	.sectionflags	@"SHF_NOTE_NV_CUVER"
        /*0018*/ 	.short	0x0001
        /*001a*/ 	.short	0x0064
        /*001c*/ 	.short	0x0001
        /*001e*/ 	.short	0x0000
        /*0020*/ 	.short	0x0001
        /*0022*/ 	.short	0x0000


//--------------------- .nv.info                  --------------------------
	.section	.nv.info,"",@"SHT_CUDA_INFO"
	.align	4


	//----- nvinfo : EIATTR_REGCOUNT
	.align		4
        /*0000*/ 	.byte	0x04, 0x2f
        /*0002*/ 	.short	(.L_4 - .L_3)
	.align		4
.L_3:
        /*0004*/ 	.word	index@(matmul_kernel)
        /*0008*/ 	.word	0x000000ff


	//----- nvinfo : EIATTR_FRAME_SIZE
	.align		4
.L_4:
        /*000c*/ 	.byte	0x04, 0x11
        /*000e*/ 	.short	(.L_6 - .L_5)
	.align		4
.L_5:
        /*0010*/ 	.word	index@($__internal_2_$__cuda_sm10x_tcgen05_guardrail_trap_unallocated_columns_being_dealloced)
        /*0014*/ 	.word	0x00000088


	//----- nvinfo : EIATTR_FRAME_SIZE
	.align		4
.L_6:
        /*0018*/ 	.byte	0x04, 0x11
        /*001a*/ 	.short	(.L_8 - .L_7)
	.align		4
.L_7:
        /*001c*/ 	.word	index@($__internal_1_$__cuda_sm10x_tcgen05_guardrail_trap_phase_invalid_during_alloc)
        /*0020*/ 	.word	0x00000088


	//----- nvinfo : EIATTR_FRAME_SIZE
	.align		4
.L_8:
        /*0024*/ 	.byte	0x04, 0x11
        /*0026*/ 	.short	(.L_10 - .L_9)
	.align		4
.L_9:
        /*0028*/ 	.word	index@($__internal_0_$__cuda_sm10x_tcgen05_guardrail_trap_col_being_dealloced_not_returned_by_alloc)
        /*002c*/ 	.word	0x00000088


	//----- nvinfo : EIATTR_FRAME_SIZE
	.align		4
.L_10:
        /*0030*/ 	.byte	0x04, 0x11
        /*0032*/ 	.short	(.L_12 - .L_11)
	.align		4
.L_11:
        /*0034*/ 	.word	index@(matmul_kernel)
        /*0038*/ 	.word	0x00000088


	//----- nvinfo : EIATTR_MIN_STACK_SIZE
	.align		4
.L_12:
        /*003c*/ 	.byte	0x04, 0x12
        /*003e*/ 	.short	(.L_14 - .L_13)
	.align		4
.L_13:
        /*0040*/ 	.word	index@(matmul_kernel)
        /*0044*/ 	.word	0x00000088
.L_14:


//--------------------- .nv.info.matmul_kernel    --------------------------
	.section	.nv.info.matmul_kernel,"",@"SHT_CUDA_INFO"
	.sectionflags	@""
	.align	4


	//----- nvinfo : EIATTR_CUDA_API_VERSION
	.align		4
        /*0000*/ 	.byte	0x04, 0x37
        /*0002*/ 	.short	(.L_16 - .L_15)
.L_15:
        /*0004*/ 	.word	0x00000081


	//----- nvinfo : EIATTR_KPARAM_INFO
	.align		4
.L_16:
        /*0008*/ 	.byte	0x04, 0x17
        /*000a*/ 	.short	(.L_18 - .L_17)
.L_17:
        /*000c*/ 	.word	0x00000000
        /*0010*/ 	.short	0x000d
        /*0012*/ 	.short	0x0048
        /*0014*/ 	.byte	0x00, 0xf4, 0x21, 0x00


	//----- nvinfo : EIATTR_KPARAM_INFO
	.align		4
.L_18:
        /*0018*/ 	.byte	0x04, 0x17
        /*001a*/ 	.short	(.L_20 - .L_19)
.L_19:
        /*001c*/ 	.word	0x00000000
        /*0020*/ 	.short	0x000c
        /*0022*/ 	.short	0x0040
        /*0024*/ 	.byte	0x00, 0xf4, 0x21, 0x00


	//----- nvinfo : EIATTR_KPARAM_INFO
	.align		4
.L_20:
        /*0028*/ 	.byte	0x04, 0x17
        /*002a*/ 	.short	(.L_22 - .L_21)
.L_21:
        /*002c*/ 	.word	0x00000000
        /*0030*/ 	.short	0x000b
        /*0032*/ 	.short	0x0038
        /*0034*/ 	.byte	0x00, 0xf0, 0x11, 0x00


	//----- nvinfo : EIATTR_KPARAM_INFO
	.align		4
.L_22:
        /*0038*/ 	.byte	0x04, 0x17
        /*003a*/ 	.short	(.L_24 - .L_23)
.L_23:
        /*003c*/ 	.word	0x00000000
        /*0040*/ 	.short	0x000a
        /*0042*/ 	.short	0x0034
        /*0044*/ 	.byte	0x00, 0xf0, 0x11, 0x00


	//----- nvinfo : EIATTR_KPARAM_INFO
	.align		4
.L_24:
        /*0048*/ 	.byte	0x04, 0x17
        /*004a*/ 	.short	(.L_26 - .L_25)
.L_25:
        /*004c*/ 	.word	0x00000000
        /*0050*/ 	.short	0x0009
        /*0052*/ 	.short	0x0030
        /*0054*/ 	.byte	0x00, 0xf0, 0x11, 0x00


	//----- nvinfo : EIATTR_KPARAM_INFO
	.align		4
.L_26:
        /*0058*/ 	.byte	0x04, 0x17
        /*005a*/ 	.short	(.L_28 - .L_27)
.L_27:
        /*005c*/ 	.word	0x00000000
        /*0060*/ 	.short	0x0008
        /*0062*/ 	.short	0x002c
        /*0064*/ 	.byte	0x00, 0xf0, 0x11, 0x00


	//----- nvinfo : EIATTR_KPARAM_INFO
	.align		4
.L_28:
        /*0068*/ 	.byte	0x04, 0x17
        /*006a*/ 	.short	(.L_30 - .L_29)
.L_29:
        /*006c*/ 	.word	0x00000000
        /*0070*/ 	.short	0x0007
        /*0072*/ 	.short	0x0028
        /*0074*/ 	.byte	0x00, 0xf0, 0x11, 0x00


	//----- nvinfo : EIATTR_KPARAM_INFO
	.align		4
.L_30:
        /*0078*/ 	.byte	0x04, 0x17
        /*007a*/ 	.short	(.L_32 - .L_31)
.L_31:
        /*007c*/ 	.word	0x00000000
        /*0080*/ 	.short	0x0006
        /*0082*/ 	.short	0x0024
        /*0084*/ 	.byte	0x00, 0xf0, 0x11, 0x00


	//----- nvinfo : EIATTR_KPARAM_INFO
	.align		4
.L_32:
        /*0088*/ 	.byte	0x04, 0x17
        /*008a*/ 	.short	(.L_34 - .L_33)
.L_33:
        /*008c*/ 	.word	0x00000000
        /*0090*/ 	.short	0x0005
        /*0092*/ 	.short	0x0020
        /*0094*/ 	.byte	0x00, 0xf0, 0x11, 0x00


	//----- nvinfo : EIATTR_KPARAM_INFO
	.align		4
.L_34:
        /*0098*/ 	.byte	0x04, 0x17
        /*009a*/ 	.short	(.L_36 - .L_35)
.L_35:
        /*009c*/ 	.word	0x00000000
        /*00a0*/ 	.short	0x0004
        /*00a2*/ 	.short	0x001c
        /*00a4*/ 	.byte	0x00, 0xf0, 0x11, 0x00


	//----- nvinfo : EIATTR_KPARAM_INFO
	.align		4
.L_36:
        /*00a8*/ 	.byte	0x04, 0x17
        /*00aa*/ 	.short	(.L_38 - .L_37)
.L_37:
        /*00ac*/ 	.word	0x00000000
        /*00b0*/ 	.short	0x0003
        /*00b2*/ 	.short	0x0018
        /*00b4*/ 	.byte	0x00, 0xf0, 0x11, 0x00


	//----- nvinfo : EIATTR_KPARAM_INFO
	.align		4
.L_38:
        /*00b8*/ 	.byte	0x04, 0x17
        /*00ba*/ 	.short	(.L_40 - .L_39)
.L_39:
        /*00bc*/ 	.word	0x00000000
        /*00c0*/ 	.short	0x0002
        /*00c2*/ 	.short	0x0010
        /*00c4*/ 	.byte	0x00, 0xf4, 0x21, 0x00


	//----- nvinfo : EIATTR_KPARAM_INFO
	.align		4
.L_40:
        /*00c8*/ 	.byte	0x04, 0x17
        /*00ca*/ 	.short	(.L_42 - .L_41)
.L_41:
        /*00cc*/ 	.word	0x00000000
        /*00d0*/ 	.short	0x0001
        /*00d2*/ 	.short	0x0008
        /*00d4*/ 	.byte	0x00, 0xf4, 0x21, 0x00


	//----- nvinfo : EIATTR_KPARAM_INFO
	.align		4
.L_42:
        /*00d8*/ 	.byte	0x04, 0x17
        /*00da*/ 	.short	(.L_44 - .L_43)
.L_43:
        /*00dc*/ 	.word	0x00000000
        /*00e0*/ 	.short	0x0000
        /*00e2*/ 	.short	0x0000
        /*00e4*/ 	.byte	0x00, 0xf4, 0x21, 0x00


	//----- nvinfo : EIATTR_AT_ENTRY_FRAGMENTS
	.align		4
.L_44:
        /*00e8*/ 	.byte	0x04, 0x4f
        /*00ea*/ 	.short	(.L_46 - .L_45)


	//   ....[0]....
.L_45:
        /*00ec*/ 	.word	0x00000004


	//----- nvinfo : EIATTR_RESERVED_SMEM_USED
	.align		4
.L_46:
        /*00f0*/ 	.byte	0x01, 0x41
	.zero		2


	//----- nvinfo : EIATTR_SPARSE_MMA_MASK
	.align		4
        /*00f4*/ 	.byte	0x03, 0x50
        /*00f6*/ 	.short	0x0000


	//----- nvinfo : EIATTR_TCGEN05_1CTA_USED
	.align		4
        /*00f8*/ 	.byte	0x01, 0x51
	.zero		2


	//----- nvinfo : EIATTR_MAXREG_COUNT
	.align		4
        /*00fc*/ 	.byte	0x03, 0x1b
        /*00fe*/ 	.short	0x00ff


	//----- nvinfo : EIATTR_NUM_BARRIERS
	.align		4
        /*0100*/ 	.byte	0x02, 0x4c
        /*0102*/ 	.byte	0x01
	.zero		1


	//----- nvinfo : EIATTR_ANNOTATIONS
	.align		4
        /*0104*/ 	.byte	0x04, 0x55
        /*0106*/ 	.short	(.L_48 - .L_47)


	//   ....[0]....
.L_47:
        /*0108*/ 	.word	0x00000001
        /*010c*/ 	.byte	0x80, 0x09, 0x00, 0x00, 0x01, 0x00, 0x00, 0x00, 0x20, 0x73, 0x00, 0x00, 0x01, 0x00, 0x00, 0x00
        /* <DEDUP_REMOVED lines=35> */
        /*034c*/ 	.byte	0x40, 0xc8, 0x00, 0x00


	//----- nvinfo : EIATTR_INT_WARP_WIDE_INSTR_OFFSETS
	.align		4
.L_48:
        /*0350*/ 	.byte	0x04, 0x31
        /*0352*/ 	.short	(.L_50 - .L_49)


	//   ....[0]....
.L_49:
        /*0354*/ 	.word	0x00004080


	//   ....[1]....
        /*0358*/ 	.word	0x000040b0


	//   ....[2]....
        /*035c*/ 	.word	0x00007440


	//   ....[3]....
        /*0360*/ 	.word	0x00010960


	//   ....[4]....
        /*0364*/ 	.word	0x000109b0


	//----- nvinfo : EIATTR_COOP_GROUP_MASK_REGIDS
	.align		4
.L_50:
        /*0368*/ 	.byte	0x04, 0x29
        /*036a*/ 	.short	(.L_52 - .L_51)


	//   ....[0]....
.L_51:
        /*036c*/ 	.word	0xffffffff


	//   ....[1]....
        /*0370*/ 	.word	0xffffffff


	//   ....[2]....
        /*0374*/ 	.word	0xffffffff


	//   ....[3]....
        /*0378*/ 	.word	0xffffffff


	//----- nvinfo : EIATTR_COOP_GROUP_INSTR_OFFSETS
	.align		4
.L_52:
        /*037c*/ 	.byte	0x04, 0x28
        /*037e*/ 	.short	(.L_54 - .L_53)


	//   ....[0]....
.L_53:
        /*0380*/ 	.word	0x00000080


	//   ....[1]....
        /*0384*/ 	.word	0x00000340


	//   ....[2]....
        /*0388*/ 	.word	0x000107f0


	//   ....[3]....
        /*038c*/ 	.word	0x00010a60


	//----- nvinfo : EIATTR_VRC_CTA_INIT_COUNT
	.align		4
.L_54:
        /*0390*/ 	.byte	0x02, 0x4a
        /*0392*/ 	.byte	0x80
	.zero		1


	//----- nvinfo : EIATTR_MBARRIER_INSTR_OFFSETS
	.align		4
        /*0394*/ 	.byte	0x04, 0x39
        /*0396*/ 	.short	(.L_56 - .L_55)


	//   ....[0]....
.L_55:
        /*0398*/ 	.word	0x000041a0
        /*039c*/ 	.word	0x000000ff
        /*03a0*/ 	.word	0x00000000
        /*03a4*/ 	.short	0x0100
        /*03a6*/ 	.byte	0x0b
	.zero		1


	//   ....[1]....
        /*03a8*/ 	.word	0x00007460
        /*03ac*/ 	.word	0x000000ff
        /*03b0*/ 	.word	0x00008008
        /*03b4*/ 	.short	0x0100
        /*03b6*/ 	.byte	0x09
	.zero		1


	//   ....[2]....
        /*03b8*/ 	.word	0x0000b210
        /*03bc*/ 	.word	0x000000ff
        /*03c0*/ 	.word	0x00000000
        /*03c4*/ 	.short	0x010a
        /*03c6*/ 	.byte	0x0b
	.zero		1


	//   ....[3]....
        /*03c8*/ 	.word	0x0000c820
        /*03cc*/ 	.word	0x000000ff
        /*03d0*/ 	.word	0x00000000
        /*03d4*/ 	.short	0x010a
        /*03d6*/ 	.byte	0x0b
	.zero		1


	//   ....[4]....
        /*03d8*/ 	.word	0x0000c910
        /*03dc*/ 	.word	0x000000ff
        /*03e0*/ 	.word	0x00008000
        /*03e4*/ 	.short	0x0108
        /*03e6*/ 	.byte	0x09
	.zero		1


	//   ....[5]....
        /*03e8*/ 	.word	0x0000c940
        /*03ec*/ 	.word	0x000000ff
        /*03f0*/ 	.word	0x00008008
        /*03f4*/ 	.short	0x0108
        /*03f6*/ 	.byte	0x09
	.zero		1


	//   ....[6]....
        /*03f8*/ 	.word	0x00010a80
        /*03fc*/ 	.word	0x000000ff
        /*0400*/ 	.word	0x00000000
        /*0404*/ 	.short	0x010a
        /*0406*/ 	.byte	0x0b
	.zero		1


	//   ....[7]....
        /*0408*/ 	.word	0x00010ab0
        /*040c*/ 	.word	0x000000ff
        /*0410*/ 	.word	0x00000000
        /*0414*/ 	.short	0x010a
        /*0416*/ 	.byte	0x0b
	.zero		1


	//----- nvinfo : EIATTR_NUM_MBARRIERS
	.align		4
.L_56:
        /*0418*/ 	.byte	0x03, 0x38
        /*041a*/ 	.short	0x0002


	//----- nvinfo : EIATTR_EXIT_INSTR_OFFSETS
	.align		4
        /*041c*/ 	.byte	0x04, 0x1c
        /*041e*/ 	.short	(.L_58 - .L_57)


	//   ....[0]....
.L_57:
        /*0420*/ 	.word	0x00010a70


	//----- nvinfo : EIATTR_REQNTID
	.align		4
.L_58:
        /*0424*/ 	.byte	0x04, 0x10
        /*0426*/ 	.short	(.L_60 - .L_59)
.L_59:
        /*0428*/ 	.word	0x00000080
        /*042c*/ 	.word	0x00000001
        /*0430*/ 	.word	0x00000001


	//----- nvinfo : EIATTR_CRS_STACK_SIZE
	.align		4
.L_60:
        /*0434*/ 	.byte	0x04, 0x1e
        /*0436*/ 	.short	(.L_62 - .L_61)
.L_61:
        /*0438*/ 	.word	0x00000000


	//----- nvinfo : EIATTR_CBANK_PARAM_SIZE
	.align		4
.L_62:
        /*043c*/ 	.byte	0x03, 0x19
        /*043e*/ 	.short	0x0050


	//----- nvinfo : EIATTR_PARAM_CBANK
	.align		4
        /*0440*/ 	.byte	0x04, 0x0a
        /*0442*/ 	.short	(.L_64 - .L_63)
	.align		4
.L_63:
        /*0444*/ 	.word	index@(.nv.constant0.matmul_kernel)
        /*0448*/ 	.short	0x0380
        /*044a*/ 	.short	0x0050


	//----- nvinfo : EIATTR_SW_WAR
	.align		4
.L_64:
        /*044c*/ 	.byte	0x04, 0x36
        /*044e*/ 	.short	(.L_66 - .L_65)
.L_65:
        /*0450*/ 	.word	0x00000008
.L_66:


//--------------------- .nv.compat                --------------------------
	.section	.nv.compat,"",@"SHT_CUDA_COMPAT_INFO"
	.align	4
        /*0000*/ 	.byte	0x02, 0x02, 0x02, 0x00, 0x02, 0x05, 0x05, 0x00, 0x02, 0x03, 0x00, 0x00, 0x02, 0x06, 0x01, 0x00


//--------------------- .nv.callgraph             --------------------------
	.section	.nv.callgraph,"",@"SHT_CUDA_CALLGRAPH"
	.align	4
	.sectionentsize	8
	.align		4
        /*0000*/ 	.word	0x00000000
	.align		4
        /*0004*/ 	.word	0xffffffff
	.align		4
        /*0008*/ 	.word	0x00000000
	.align		4
        /*000c*/ 	.word	0xfffffffe
	.align		4
        /*0010*/ 	.word	0x00000000
	.align		4
        /*0014*/ 	.word	0xfffffffd
	.align		4
        /*0018*/ 	.word	0x00000000
	.align		4
        /*001c*/ 	.word	0xfffffffc


//--------------------- .text.matmul_kernel       --------------------------
	.section	.text.matmul_kernel,"ax",@progbits
	.align	128
        .global         matmul_kernel
        .type           matmul_kernel,@function
        .size           matmul_kernel,(.L_x_21 - matmul_kernel)
        .other          matmul_kernel,@"STO_CUDA_ENTRY STV_DEFAULT"
matmul_kernel:
.text.matmul_kernel:
[----:B------:R-:W0:Y:S01]  /*0000*/  LDC R1, c[0x0][0x37c] ;  /* 0x0000df00ff017b82 */ /* 0x000e220000000800 */
[----:B------:R-:W1:Y:S01]  /*0010*/  S2R R39, SR_TID.X ;  /* 0x0000000000277919 */ /* 0x000e620000002100 */
[----:B0-----:R-:W-:Y:S01]  /*0020*/  VIADD R1, R1, 0xffffff78 ;  /* 0xffffff7801017836 */ /* 0x001fe20000000000 */
[----:B------:R-:W0:Y:S01]  /*0030*/  LDCU.64 UR22, c[0x0][0x358] ;  /* 0x00006b00ff1677ac */ /* 0x000e220008000a00 */
[----:B-1----:R-:W-:-:S13]  /*0040*/  ISETP.GE.U32.AND P0, PT, R39, 0x20, PT ;  /* 0x000000202700780c */ /* 0x002fda0003f06070 */
[----:B------:R-:W-:Y:S02]  /*0050*/  VOTEU.ANY UP0, P0 ;  /* 0x0000000000ff7886 */ /* 0x000fe40000000100 */
[----:B------:R-:W-:Y:S05]  /*0060*/  BRA.U UP0, `(.L_x_0) ;  /* 0x0000000100b87547 */ /* 0x000fea000b800000 */
[----:B------:R-:W1:Y:S01]  /*0070*/  S2UR UR6, SR_CgaCtaId ;  /* 0x00000000000679c3 */ /* 0x000e620000008800 */
[----:B------:R-:W-:Y:S01]  /*0080*/  NOP ;  /* 0x0000000000007918 */ /* 0x000fe20000000000 */
[----:B------:R-:W-:Y:S02]  /*0090*/  UMOV UR4, 0x40 ;  /* 0x0000004000047882 */ /* 0x000fe40000000000 */
[----:B-1----:R-:W-:-:S09]  /*00a0*/  ULEA UR4, UR6, UR4, 0x18 ;  /* 0x0000000406047291 */ /* 0x002fd2000f8ec0ff */
[----:B------:R-:W1:Y:S01]  /*00b0*/  LDS.U8 R0, [UR4] ;  /* 0x00000004ff007984 */ /* 0x000e620008000000 */
[----:B------:R-:W-:Y:S02]  /*00c0*/  UMOV UR4, 0x400 ;  /* 0x0000040000047882 */ /* 0x000fe40000000000 */
[----:B------:R-:W-:Y:S01]  /*00d0*/  ULEA UR4, UR6, UR4, 0x18 ;  /* 0x0000000406047291 */ /* 0x000fe2000f8ec0ff */
[----:B-1----:R-:W-:-:S13]  /*00e0*/  ISETP.NE.AND P0, PT, R0, RZ, PT ;  /* 0x000000ff0000720c */ /* 0x002fda0003f05270 */
[----:B------:R-:W-:Y:S05]  /*00f0*/  @P0 BRA `(.L_x_1) ;  /* 0x00000000007c0947 */ /* 0x000fea0003800000 */
[----:B------:R-:W-:-:S13]  /*0100*/  ELECT P0, URZ, PT ;  /* 0x0000000000ff782f */ /* 0x000fda0003800000 */
[----:B------:R-:W-:Y:S05]  /*0110*/  @!P0 BRA `(.L_x_2) ;  /* 0x0000000000848947 */ /* 0x000fea0003800000 */
[----:B------:R-:W-:Y:S01]  /*0120*/  UMOV UR5, 0x8 ;  /* 0x0000000800057882 */ /* 0x000fe20000000000 */
[----:B------:R-:W-:Y:S02]  /*0130*/  IMAD.MOV.U32 R4, RZ, RZ, 0x1 ;  /* 0x00000001ff047424 */ /* 0x000fe400078e00ff */
[----:B------:R-:W-:Y:S02]  /*0140*/  IMAD.MOV.U32 R5, RZ, RZ, 0xff ;  /* 0x000000ffff057424 */ /* 0x000fe400078e00ff */
[----:B------:R-:W-:Y:S04]  /*0150*/  DEPBAR.LE SB1, 0x36 ;  /* 0x00009d800000791a */ /* 0x000fe80000000000 */
[----:B------:R-:W1:Y:S02]  /*0160*/  UTCATOMSWS.FIND_AND_SET.ALIGN UP1, UR5, UR5 ;  /* 0x00000005000575e3 */ /* 0x000e640008020800 */
[----:B-1----:R-:W-:-:S04]  /*0170*/  PLOP3.LUT P0, PT, PT, PT, UP1, 0x80, 0x8 ;  /* 0x000000000008781c */ /* 0x002fc80003f0f018 */
[----:B------:R-:W-:-:S04]  /*0180*/  SEL R0, RZ, 0xffffffff, !P0 ;  /* 0xffffffffff007807 */ /* 0x000fc80004000000 */
[----:B------:R-:W-:Y:S01]  /*0190*/  ISETP.NE.AND P0, PT, R0, RZ, PT ;  /* 0x000000ff0000720c */ /* 0x000fe20003f05270 */
[----:B------:R-:W-:-:S12]  /*01a0*/  IMAD.U32 R0, RZ, RZ, UR5 ;  /* 0x00000005ff007e24 */ /* 0x000fd8000f8e00ff */
[----:B------:R-:W-:Y:S05]  /*01b0*/  @P0 BRA `(.L_x_3) ;  /* 0x0000000000240947 */ /* 0x000fea0003800000 */
.L_x_4:
[----:B------:R-:W-:Y:S05]  /*01c0*/  NANOSLEEP 0x64 ;  /* 0x000000640000795d */ /* 0x000fea0003800000 */
[----:B------:R-:W-:-:S05]  /*01d0*/  UMOV UR5, 0x8 ;  /* 0x0000000800057882 */ /* 0x000fca0000000000 */
[----:B------:R-:W-:Y:S04]  /*01e0*/  DEPBAR.LE SB1, 0x36 ;  /* 0x00009d800000791a */ /* 0x000fe80000000000 */
[----:B------:R-:W1:Y:S02]  /*01f0*/  UTCATOMSWS.FIND_AND_SET.ALIGN UP1, UR5, UR5 ;  /* 0x00000005000575e3 */ /* 0x000e640008020800 */
[----:B-1----:R-:W-:-:S04]  /*0200*/  PLOP3.LUT P0, PT, PT, PT, UP1, 0x80, 0x8 ;  /* 0x000000000008781c */ /* 0x002fc80003f0f018 */
[----:B------:R-:W-:-:S04]  /*0210*/  SEL R0, RZ, 0xffffffff, !P0 ;  /* 0xffffffffff007807 */ /* 0x000fc80004000000 */
[----:B------:R-:W-:Y:S01]  /*0220*/  ISETP.NE.AND P0, PT, R0, RZ, PT ;  /* 0x000000ff0000720c */ /* 0x000fe20003f05270 */
[----:B------:R-:W-:-:S12]  /*0230*/  IMAD.U32 R0, RZ, RZ, UR5 ;  /* 0x00000005ff007e24 */ /* 0x000fd8000f8e00ff */
[----:B------:R-:W-:Y:S05]  /*0240*/  @!P0 BRA `(.L_x_4) ;  /* 0xfffffffc00dc8947 */ /* 0x000fea000383ffff */
.L_x_3:
[C---:B------:R-:W-:Y:S01]  /*0250*/  VIADD R3, R0.reuse, 0x10 ;  /* 0x0000001000037836 */ /* 0x040fe20000000000 */
[----:B------:R-:W-:Y:S01]  /*0260*/  UMOV UR5, 0x50 ;  /* 0x0000005000057882 */ /* 0x000fe20000000000 */
[----:B------:R-:W-:Y:S01]  /*0270*/  SHF.L.U32 R2, R5, R0, RZ ;  /* 0x0000000005027219 */ /* 0x000fe200000006ff */
[----:B------:R-:W-:Y:S01]  /*0280*/  ULEA UR5, UR6, UR5, 0x18 ;  /* 0x0000000506057291 */ /* 0x000fe2000f8ec0ff */
[----:B------:R-:W-:Y:S01]  /*0290*/  IMAD.SHL.U32 R0, R0, 0x20, RZ ;  /* 0x0000002000007824 */ /* 0x000fe200078e00ff */
[----:B------:R-:W-:-:S04]  /*02a0*/  SHF.L.U32 R3, R4, R3, RZ ;  /* 0x0000000304037219 */ /* 0x000fc800000006ff */
[----:B------:R-:W-:-:S05]  /*02b0*/  LOP3.LUT R2, R3, R2, RZ, 0xfc, !PT ;  /* 0x0000000203027212 */ /* 0x000fca00078efcff */
[----:B------:R1:W-:Y:S04]  /*02c0*/  ATOMS.OR RZ, [UR5], R2 ;  /* 0x00000002ffff798c */ /* 0x0003e8000b000005 */
[----:B------:R1:W-:Y:S01]  /*02d0*/  STS [UR4], R0 ;  /* 0x00000000ff007988 */ /* 0x0003e20008000804 */
[----:B------:R-:W-:Y:S05]  /*02e0*/  BRA `(.L_x_2) ;  /* 0x0000000000107947 */ /* 0x000fea0003800000 */
.L_x_1:
[----:B------:R-:W-:Y:S01]  /*02f0*/  IMAD.MOV.U32 R0, RZ, RZ, -0x1 ;  /* 0xffffffffff007424 */ /* 0x000fe200078e00ff */
[----:B------:R-:W-:-:S04]  /*0300*/  MOV R2, 0x330 ;  /* 0x0000033000027802 */ /* 0x000fc80000000f00 */
[----:B------:R1:W-:Y:S03]  /*0310*/  STS [UR4], R0 ;  /* 0x00000000ff007988 */ /* 0x0003e60008000804 */
[----:B01----:R-:W-:Y:S05]  /*0320*/  CALL.REL.NOINC `($__internal_1_$__cuda_sm10x_tcgen05_guardrail_trap_phase_invalid_during_alloc) ;  /* 0x0000010400f87944 */ /* 0x003fea0003c00000 */
.L_x_2:
[----:B------:R-:W-:Y:S05]  /*0330*/  WARPSYNC.ALL ;  /* 0x0000000000007948 */ /* 0x000fea0003800000 */
[----:B------:R-:W-:Y:S01]  /*0340*/  NOP ;  /* 0x0000000000007918 */ /* 0x000fe20000000000 */
.L_x_0:
[----:B------:R-:W2:Y:S01]  /*0350*/  LDC.64 R12, c[0x0][0x398] ;  /* 0x0000e600ff0c7b82 */ /* 0x000ea20000000a00 */
[----:B------:R-:W3:Y:S01]  /*0360*/  S2R R5, SR_CTAID.X ;  /* 0x0000000000057919 */ /* 0x000ee20000002500 */
[----:B------:R-:W-:Y:S01]  /*0370*/  SHF.R.U32.HI R203, RZ, 0x5, R39 ;  /* 0x00000005ffcb7819 */ /* 0x000fe20000011627 */
[----:B------:R-:W-:Y:S01]  /*0380*/  UMOV UR9, 0x400 ;  /* 0x0000040000097882 */ /* 0x000fe20000000000 */
[----:B------:R-:W4:Y:S04]  /*0390*/  LDCU.128 UR12, c[0x0][0x380] ;  /* 0x00007000ff0c77ac */ /* 0x000f280008000c00 */
[----:B------:R-:W5:Y:S01]  /*03a0*/  S2UR UR4, SR_CgaCtaId ;  /* 0x00000000000479c3 */ /* 0x000f620000008800 */
[----:B------:R-:W-:Y:S01]  /*03b0*/  UMOV UR6, 0x1 ;  /* 0x0000000100067882 */ /* 0x000fe20000000000 */
[----:B-12---:R-:W-:Y:S01]  /*03c0*/  VIADD R0, R13, 0x7f ;  /* 0x0000007f0d007836 */ /* 0x006fe20000000000 */
[----:B------:R-:W-:-:S04]  /*03d0*/  IABS R11, R12 ;  /* 0x0000000c000b7213 */ /* 0x000fc80000000000 */
[----:B------:R-:W-:Y:S01]  /*03e0*/  SHF.R.S32.HI R3, RZ, 0x1f, R0 ;  /* 0x0000001fff037819 */ /* 0x000fe20000011400 */
[----:B-----5:R-:W-:-:S03]  /*03f0*/  ULEA UR9, UR4, UR9, 0x18 ;  /* 0x0000000904097291 */ /* 0x020fc6000f8ec0ff */
[----:B------:R-:W-:Y:S02]  /*0400*/  LEA.HI R3, R3, R0, RZ, 0x7 ;  /* 0x0000000003037211 */ /* 0x000fe400078f38ff */
[----:B---3--:R-:W-:Y:S02]  /*0410*/  IABS R8, R5 ;  /* 0x0000000500087213 */ /* 0x008fe40000000000 */
[----:B------:R-:W-:-:S04]  /*0420*/  SHF.R.S32.HI R4, RZ, 0x7, R3 ;  /* 0x00000007ff047819 */ /* 0x000fc80000011403 */
[-C--:B------:R-:W-:Y:S02]  /*0430*/  IABS R7, R4.reuse ;  /* 0x0000000400077213 */ /* 0x080fe40000000000 */
[----:B------:R-:W-:Y:S02]  /*0440*/  IABS R10, R4 ;  /* 0x00000004000a7213 */ /* 0x000fe40000000000 */
[----:B------:R-:W1:Y:S08]  /*0450*/  I2F.RP R0, R7 ;  /* 0x0000000700007306 */ /* 0x000e700000209400 */
[----:B-1----:R-:W1:Y:S02]  /*0460*/  MUFU.RCP R0, R0 ;  /* 0x0000000000007308 */ /* 0x002e640000001000 */
[----:B-1----:R-:W-:-:S02]  /*0470*/  VIADD R2, R0, 0xffffffe ;  /* 0x0ffffffe00027836 */ /* 0x002fc40000000000 */
[----:B------:R-:W-:-:S04]  /*0480*/  IMAD.MOV R0, RZ, RZ, -R10 ;  /* 0x000000ffff007224 */ /* 0x000fc800078e0a0a */
[----:B------:R1:W2:Y:S02]  /*0490*/  F2I.FTZ.U32.TRUNC.NTZ R3, R2 ;  /* 0x0000000200037305 */ /* 0x0002a4000021f000 */
[----:B-1----:R-:W-:Y:S02]  /*04a0*/  IMAD.MOV.U32 R2, RZ, RZ, RZ ;  /* 0x000000ffff027224 */ /* 0x002fe400078e00ff */
[----:B--2---:R-:W-:-:S04]  /*04b0*/  IMAD.MOV R6, RZ, RZ, -R3 ;  /* 0x000000ffff067224 */ /* 0x004fc800078e0a03 */
[----:B------:R-:W-:Y:S02]  /*04c0*/  IMAD R9, R6, R7, RZ ;  /* 0x0000000706097224 */ /* 0x000fe400078e02ff */
[----:B------:R-:W-:Y:S02]  /*04d0*/  IMAD.MOV.U32 R6, RZ, RZ, R8 ;  /* 0x000000ffff067224 */ /* 0x000fe400078e0008 */
[----:B------:R-:W-:-:S06]  /*04e0*/  IMAD.HI.U32 R3, R3, R9, R2 ;  /* 0x0000000903037227 */ /* 0x000fcc00078e0002 */
[----:B------:R-:W-:-:S04]  /*04f0*/  IMAD.HI.U32 R3, R3, R6, RZ ;  /* 0x0000000603037227 */ /* 0x000fc800078e00ff */
[----:B------:R-:W-:Y:S01]  /*0500*/  IMAD R0, R3, R0, R6 ;  /* 0x0000000003007224 */ /* 0x000fe200078e0206 */
[----:B------:R-:W-:Y:S04]  /*0510*/  BAR.SYNC.DEFER_BLOCKING 0x0 ;  /* 0x0000000000007b1d */ /* 0x000fe80000010000 */
[----:B------:R-:W-:-:S13]  /*0520*/  ISETP.GT.U32.AND P1, PT, R7, R0, PT ;  /* 0x000000000700720c */ /* 0x000fda0003f24070 */
[----:B------:R-:W-:Y:S02]  /*0530*/  @!P1 IMAD.IADD R0, R0, 0x1, -R7 ;  /* 0x0000000100009824 */ /* 0x000fe400078e0a07 */
[----:B------:R-:W-:Y:S01]  /*0540*/  @!P1 VIADD R3, R3, 0x1 ;  /* 0x0000000103039836 */ /* 0x000fe20000000000 */
[----:B------:R-:W-:Y:S02]  /*0550*/  ISETP.NE.AND P1, PT, R4, RZ, PT ;  /* 0x000000ff0400720c */ /* 0x000fe40003f25270 */
[----:B------:R-:W-:Y:S02]  /*0560*/  ISETP.GE.U32.AND P0, PT, R0, R7, PT ;  /* 0x000000070000720c */ /* 0x000fe40003f06070 */
[----:B------:R-:W-:-:S04]  /*0570*/  LOP3.LUT R0, R5, R4, RZ, 0x3c, !PT ;  /* 0x0000000405007212 */ /* 0x000fc800078e3cff */
[----:B------:R-:W-:Y:S01]  /*0580*/  ISETP.GE.AND P2, PT, R0, RZ, PT ;  /* 0x000000ff0000720c */ /* 0x000fe20003f46270 */
[----:B------:R-:W-:-:S06]  /*0590*/  VIADD R0, R12, 0x7f ;  /* 0x0000007f0c007836 */ /* 0x000fcc0000000000 */
[----:B------:R-:W-:-:S04]  /*05a0*/  @P0 VIADD R3, R3, 0x1 ;  /* 0x0000000103030836 */ /* 0x000fc80000000000 */
[----:B------:R-:W-:Y:S01]  /*05b0*/  IMAD.MOV.U32 R8, RZ, RZ, R3 ;  /* 0x000000ffff087224 */ /* 0x000fe200078e0003 */
[----:B------:R-:W-:-:S03]  /*05c0*/  SHF.R.S32.HI R3, RZ, 0x1f, R0 ;  /* 0x0000001fff037819 */ /* 0x000fc60000011400 */
[----:B------:R-:W-:Y:S01]  /*05d0*/  @!P2 IMAD.MOV R8, RZ, RZ, -R8 ;  /* 0x000000ffff08a224 */ /* 0x000fe200078e0a08 */
[----:B------:R-:W-:Y:S02]  /*05e0*/  LEA.HI R3, R3, R0, RZ, 0x7 ;  /* 0x0000000003037211 */ /* 0x000fe400078f38ff */
[----:B------:R-:W-:-:S04]  /*05f0*/  @!P1 LOP3.LUT R8, RZ, R4, RZ, 0x33, !PT ;  /* 0x00000004ff089212 */ /* 0x000fc800078e33ff */
[----:B------:R-:W-:Y:S01]  /*0600*/  LEA.HI.SX32 R3, R3, -R8, 0x19 ;  /* 0x8000000803037211 */ /* 0x000fe200078fcaff */
[----:B------:R-:W-:-:S03]  /*0610*/  IMAD.MOV R6, RZ, RZ, -R8 ;  /* 0x000000ffff067224 */ /* 0x000fc600078e0a08 */
[----:B------:R-:W-:Y:S01]  /*0620*/  VIMNMX R15, PT, PT, R3, 0x1, PT ;  /* 0x00000001030f7848 */ /* 0x000fe20003fe0100 */
[----:B------:R-:W-:-:S03]  /*0630*/  IMAD R10, R4, R6, R5 ;  /* 0x00000006040a7224 */ /* 0x000fc600078e0205 */
[----:B------:R-:W-:Y:S02]  /*0640*/  IABS R9, R15 ;  /* 0x0000000f00097213 */ /* 0x000fe40000000000 */
[----:B------:R-:W-:Y:S02]  /*0650*/  IABS R6, R10 ;  /* 0x0000000a00067213 */ /* 0x000fe40000000000 */
[----:B------:R-:W1:Y:S08]  /*0660*/  I2F.RP R0, R9 ;  /* 0x0000000900007306 */ /* 0x000e700000209400 */
[----:B-1----:R-:W1:Y:S02]  /*0670*/  MUFU.RCP R0, R0 ;  /* 0x0000000000007308 */ /* 0x002e640000001000 */
[----:B-1----:R-:W-:-:S06]  /*0680*/  VIADD R2, R0, 0xffffffe ;  /* 0x0ffffffe00027836 */ /* 0x002fcc0000000000 */
[----:B------:R1:W2:Y:S02]  /*0690*/  F2I.FTZ.U32.TRUNC.NTZ R3, R2 ;  /* 0x0000000200037305 */ /* 0x0002a4000021f000 */
[----:B-1----:R-:W-:Y:S02]  /*06a0*/  IMAD.MOV.U32 R2, RZ, RZ, RZ ;  /* 0x000000ffff027224 */ /* 0x002fe400078e00ff */
[----:B--2---:R-:W-:-:S04]  /*06b0*/  IMAD.MOV R7, RZ, RZ, -R3 ;  /* 0x000000ffff077224 */ /* 0x004fc800078e0a03 */
[----:B------:R-:W-:Y:S01]  /*06c0*/  IMAD.MOV.U32 R4, RZ, RZ, R7 ;  /* 0x000000ffff047224 */ /* 0x000fe200078e0007 */
[----:B------:R-:W-:-:S03]  /*06d0*/  IABS R7, R15 ;  /* 0x0000000f00077213 */ /* 0x000fc60000000000 */
[----:B------:R-:W-:Y:S02]  /*06e0*/  IMAD R5, R4, R9, RZ ;  /* 0x0000000904057224 */ /* 0x000fe400078e02ff */
[----:B------:R-:W-:Y:S02]  /*06f0*/  IMAD.MOV.U32 R4, RZ, RZ, R6 ;  /* 0x000000ffff047224 */ /* 0x000fe400078e0006 */
[----:B------:R-:W-:Y:S01]  /*0700*/  IMAD.HI.U32 R3, R3, R5, R2 ;  /* 0x0000000503037227 */ /* 0x000fe200078e0002 */
[----:B------:R-:W1:Y:S01]  /*0710*/  I2F.RP R6, R11 ;  /* 0x0000000b00067306 */ /* 0x000e620000209400 */
[----:B------:R-:W-:Y:S02]  /*0720*/  IABS R2, R13 ;  /* 0x0000000d00027213 */ /* 0x000fe40000000000 */
[----:B------:R-:W-:Y:S02]  /*0730*/  IMAD.MOV R0, RZ, RZ, -R7 ;  /* 0x000000ffff007224 */ /* 0x000fe400078e0a07 */
[----:B------:R-:W-:-:S03]  /*0740*/  IMAD.HI.U32 R3, R3, R4, RZ ;  /* 0x0000000403037227 */ /* 0x000fc600078e00ff */
[----:B------:R-:W2:Y:S01]  /*0750*/  I2F.RP R7, R2 ;  /* 0x0000000200077306 */ /* 0x000ea20000209400 */
[----:B------:R-:W-:-:S05]  /*0760*/  IMAD R0, R3, R0, R4 ;  /* 0x0000000003007224 */ /* 0x000fca00078e0204 */
[----:B------:R-:W-:Y:S02]  /*0770*/  ISETP.GT.U32.AND P1, PT, R9, R0, PT ;  /* 0x000000000900720c */ /* 0x000fe40003f24070 */
[----:B-1----:R-:W1:Y:S08]  /*0780*/  MUFU.RCP R6, R6 ;  /* 0x0000000600067308 */ /* 0x002e700000001000 */
[----:B--2---:R-:W2:Y:S03]  /*0790*/  MUFU.RCP R7, R7 ;  /* 0x0000000700077308 */ /* 0x004ea60000001000 */
[----:B------:R-:W-:-:S02]  /*07a0*/  @!P1 IMAD.IADD R0, R0, 0x1, -R9 ;  /* 0x0000000100009824 */ /* 0x000fc400078e0a09 */
[----:B------:R-:W-:Y:S01]  /*07b0*/  @!P1 VIADD R3, R3, 0x1 ;  /* 0x0000000103039836 */ /* 0x000fe20000000000 */
[----:B------:R-:W-:Y:S02]  /*07c0*/  ISETP.NE.AND P1, PT, R15, RZ, PT ;  /* 0x000000ff0f00720c */ /* 0x000fe40003f25270 */
[----:B------:R-:W-:Y:S01]  /*07d0*/  ISETP.GE.U32.AND P0, PT, R0, R9, PT ;  /* 0x000000090000720c */ /* 0x000fe20003f06070 */
[----:B-1----:R-:W-:Y:S01]  /*07e0*/  VIADD R4, R6, 0xffffffe ;  /* 0x0ffffffe06047836 */ /* 0x002fe20000000000 */
[----:B------:R-:W-:Y:S02]  /*07f0*/  LOP3.LUT R0, R10, R15, RZ, 0x3c, !PT ;  /* 0x0000000f0a007212 */ /* 0x000fe400078e3cff */
[----:B------:R-:W-:Y:S01]  /*0800*/  LOP3.LUT R9, R39, 0x7f, RZ, 0xc0, !PT ;  /* 0x0000007f27097812 */ /* 0x000fe200078ec0ff */
[----:B------:R1:W3:Y:S01]  /*0810*/  F2I.FTZ.U32.TRUNC.NTZ R5, R4 ;  /* 0x0000000400057305 */ /* 0x0002e2000021f000 */
[----:B------:R-:W-:Y:S01]  /*0820*/  ISETP.GE.AND P2, PT, R0, RZ, PT ;  /* 0x000000ff0000720c */ /* 0x000fe20003f46270 */
[----:B--2---:R-:W-:-:S06]  /*0830*/  VIADD R6, R7, 0xffffffe ;  /* 0x0ffffffe07067836 */ /* 0x004fcc0000000000 */
[----:B------:R-:W-:Y:S01]  /*0840*/  @P0 VIADD R3, R3, 0x1 ;  /* 0x0000000103030836 */ /* 0x000fe20000000000 */
[----:B------:R2:W5:Y:S01]  /*0850*/  F2I.FTZ.U32.TRUNC.NTZ R7, R6 ;  /* 0x0000000600077305 */ /* 0x000562000021f000 */
[----:B-1----:R-:W-:Y:S02]  /*0860*/  IMAD.MOV.U32 R4, RZ, RZ, RZ ;  /* 0x000000ffff047224 */ /* 0x002fe400078e00ff */
[----:B------:R-:W-:Y:S02]  /*0870*/  IMAD.MOV.U32 R14, RZ, RZ, R3 ;  /* 0x000000ffff0e7224 */ /* 0x000fe400078e0003 */
[----:B---3--:R-:W-:Y:S02]  /*0880*/  IMAD.MOV R3, RZ, RZ, -R5 ;  /* 0x000000ffff037224 */ /* 0x008fe400078e0a05 */
[----:B------:R-:W-:Y:S01]  /*0890*/  @!P2 IMAD.MOV R14, RZ, RZ, -R14 ;  /* 0x000000ffff0ea224 */ /* 0x000fe200078e0a0e */
[----:B------:R-:W-:Y:S01]  /*08a0*/  @!P1 LOP3.LUT R14, RZ, R15, RZ, 0x33, !PT ;  /* 0x0000000fff0e9212 */ /* 0x000fe200078e33ff */
[----:B--2---:R-:W-:Y:S01]  /*08b0*/  IMAD.MOV.U32 R6, RZ, RZ, RZ ;  /* 0x000000ffff067224 */ /* 0x004fe200078e00ff */
[----:B------:R-:W-:-:S03]  /*08c0*/  ISETP.NE.U32.AND P2, PT, R9, RZ, PT ;  /* 0x000000ff0900720c */ /* 0x000fc60003f45070 */
[----:B------:R-:W-:-:S04]  /*08d0*/  IMAD.MOV R0, RZ, RZ, -R14 ;  /* 0x000000ffff007224 */ /* 0x000fc800078e0a0e */
[----:B------:R-:W-:Y:S02]  /*08e0*/  IMAD R0, R15, R0, R10 ;  /* 0x000000000f007224 */ /* 0x000fe400078e020a */
[----:B-----5:R-:W-:Y:S02]  /*08f0*/  IMAD.MOV R15, RZ, RZ, -R7 ;  /* 0x000000ffff0f7224 */ /* 0x020fe400078e0a07 */
[----:B------:R-:W-:Y:S02]  /*0900*/  IMAD.IADD R0, R8, 0x1, R0 ;  /* 0x0000000108007824 */ /* 0x000fe400078e0200 */
[----:B------:R-:W-:Y:S02]  /*0910*/  IMAD.MOV.U32 R8, RZ, RZ, R3 ;  /* 0x000000ffff087224 */ /* 0x000fe400078e0003 */
[----:B------:R-:W-:Y:S01]  /*0920*/  IMAD R16, R0, 0x80, R9 ;  /* 0x0000008000107824 */ /* 0x000fe200078e0209 */
[----:B------:R-:W-:Y:S01]  /*0930*/  SHF.R.U32.HI R0, RZ, 0x6, R39 ;  /* 0x00000006ff007819 */ /* 0x000fe20000011627 */
[----:B------:R-:W-:-:S03]  /*0940*/  IMAD R3, R8, R11, RZ ;  /* 0x0000000b08037224 */ /* 0x000fc600078e02ff */
[----:B------:R-:W-:Y:S01]  /*0950*/  IABS R36, R16 ;  /* 0x0000001000247213 */ /* 0x000fe20000000000 */
[----:B------:R-:W-:Y:S01]  /*0960*/  IMAD.HI.U32 R4, R5, R3, R4 ;  /* 0x0000000305047227 */ /* 0x000fe200078e0004 */
[----:B------:R-:W-:Y:S01]  /*0970*/  SGXT.U32 R3, R0, 0x1 ;  /* 0x000000010003781a */ /* 0x000fe20000000000 */
[----:B------:R1:W-:Y:S01]  /*0980*/  STL [R1+0x70], R16 ;  /* 0x0000701001007387 */ /* 0x0003e20000100800 */
[----:B------:R-:W-:Y:S01]  /*0990*/  ISETP.GE.AND P3, PT, R16, RZ, PT ;  /* 0x000000ff1000720c */ /* 0x000fe20003f66270 */
[----:B------:R-:W-:Y:S02]  /*09a0*/  IMAD.SHL.U32 R0, R14, 0x80, RZ ;  /* 0x000000800e007824 */ /* 0x000fe400078e00ff */
[----:B------:R-:W-:-:S03]  /*09b0*/  IMAD.HI.U32 R5, R4, R36, RZ ;  /* 0x0000002404057227 */ /* 0x000fc600078e00ff */
[----:B------:R-:W-:Y:S01]  /*09c0*/  LOP3.LUT R4, R0, R3, RZ, 0xfc, !PT ;  /* 0x0000000300047212 */ /* 0x000fe200078efcff */
[----:B------:R-:W-:Y:S02]  /*09d0*/  IMAD R3, R15, R2, RZ ;  /* 0x000000020f037224 */ /* 0x000fe400078e02ff */
[----:B------:R-:W-:Y:S01]  /*09e0*/  IMAD.MOV R5, RZ, RZ, -R5 ;  /* 0x000000ffff057224 */ /* 0x000fe200078e0a05 */
[C---:B------:R-:W-:Y:S01]  /*09f0*/  LOP3.LUT R10, R4.reuse, 0x7e, RZ, 0xfc, !PT ;  /* 0x0000007e040a7812 */ /* 0x040fe200078efcff */
[----:B------:R-:W-:Y:S01]  /*0a00*/  IMAD.HI.U32 R3, R7, R3, R6 ;  /* 0x0000000307037227 */ /* 0x000fe200078e0006 */
[----:B------:R-:W-:Y:S02]  /*0a10*/  IABS R133, R4 ;  /* 0x0000000400857213 */ /* 0x000fe40000000000 */
[----:B------:R-:W-:Y:S01]  /*0a20*/  IABS R80, R10 ;  /* 0x0000000a00507213 */ /* 0x000fe20000000000 */
[----:B------:R-:W-:Y:S01]  /*0a30*/  IMAD R36, R11, R5, R36 ;  /* 0x000000050b247224 */ /* 0x000fe200078e0224 */
[C---:B------:R-:W-:Y:S01]  /*0a40*/  LOP3.LUT R8, R4.reuse, 0x2, RZ, 0xfc, !PT ;  /* 0x0000000204087812 */ /* 0x040fe200078efcff */
[----:B------:R-:W-:Y:S01]  /*0a50*/  IMAD.HI.U32 R5, R3, R133, RZ ;  /* 0x0000008503057227 */ /* 0x000fe200078e00ff */
[----:B------:R-:W-:-:S02]  /*0a60*/  LOP3.LUT R14, R4, 0x2e, RZ, 0xfc, !PT ;  /* 0x0000002e040e7812 */ /* 0x000fc400078efcff */
[----:B------:R-:W-:Y:S01]  /*0a70*/  IABS R115, R8 ;  /* 0x0000000800737213 */ /* 0x000fe20000000000 */
[----:B------:R-:W-:Y:S01]  /*0a80*/  IMAD.HI.U32 R6, R3, R80, RZ ;  /* 0x0000005003067227 */ /* 0x000fe200078e00ff */
[----:B------:R-:W-:Y:S02]  /*0a90*/  ISETP.GT.U32.AND P0, PT, R11, R36, PT ;  /* 0x000000240b00720c */ /* 0x000fe40003f04070 */
[----:B------:R-:W-:Y:S01]  /*0aa0*/  IABS R134, R14 ;  /* 0x0000000e00867213 */ /* 0x000fe20000000000 */
[----:B------:R-:W-:Y:S01]  /*0ab0*/  IMAD.MOV R9, RZ, RZ, -R6 ;  /* 0x000000ffff097224 */ /* 0x000fe200078e0a06 */
[C---:B------:R-:W-:Y:S01]  /*0ac0*/  LOP3.LUT R15, R4.reuse, 0x56, RZ, 0xfc, !PT ;  /* 0x00000056040f7812 */ /* 0x040fe200078efcff */
[----:B------:R-:W-:Y:S01]  /*0ad0*/  IMAD.MOV R6, RZ, RZ, -R5 ;  /* 0x000000ffff067224 */ /* 0x000fe200078e0a05 */
[----:B-1----:R-:W-:Y:S01]  /*0ae0*/  LOP3.LUT R16, R4, 0x66, RZ, 0xfc, !PT ;  /* 0x0000006604107812 */ /* 0x002fe200078efcff */
[----:B------:R-:W-:Y:S01]  /*0af0*/  IMAD.HI.U32 R5, R3, R115, RZ ;  /* 0x0000007303057227 */ /* 0x000fe200078e00ff */
[----:B------:R-:W-:-:S02]  /*0b00*/  IABS R99, R15 ;  /* 0x0000000f00637213 */ /* 0x000fc40000000000 */
[----:B------:R-:W-:Y:S01]  /*0b10*/  IABS R17, R16 ;  /* 0x0000001000117213 */ /* 0x000fe20000000000 */
[----:B------:R-:W-:Y:S01]  /*0b20*/  IMAD.SHL.U32 R7, R203, 0x200000, RZ ;  /* 0x00200000cb077824 */ /* 0x000fe200078e00ff */
[C---:B------:R-:W-:Y:S01]  /*0b30*/  LOP3.LUT R18, R4.reuse, 0x6a, RZ, 0xfc, !PT ;  /* 0x0000006a04127812 */ /* 0x040fe200078efcff */
[----:B------:R-:W-:Y:S01]  /*0b40*/  IMAD.MOV R5, RZ, RZ, -R5 ;  /* 0x000000ffff057224 */ /* 0x000fe200078e0a05 */
[----:B------:R-:W-:Y:S01]  /*0b50*/  LOP3.LUT R20, R4, 0x6c, RZ, 0xfc, !PT ;  /* 0x0000006c04147812 */ /* 0x000fe200078efcff */
[----:B------:R-:W-:Y:S01]  /*0b60*/  @!P0 IMAD.IADD R36, R36, 0x1, -R11 ;  /* 0x0000000124248824 */ /* 0x000fe200078e0a0b */
[----:B------:R-:W-:Y:S01]  /*0b70*/  LOP3.LUT R7, R7, 0x600000, RZ, 0xc0, !PT ;  /* 0x0060000007077812 */ /* 0x000fe200078ec0ff */
[----:B------:R-:W-:Y:S01]  /*0b80*/  IMAD R115, R2, R5, R115 ;  /* 0x0000000502737224 */ /* 0x000fe200078e0273 */
[----:B------:R-:W-:Y:S01]  /*0b90*/  ISETP.GE.AND P0, PT, R8, RZ, PT ;  /* 0x000000ff0800720c */ /* 0x000fe20003f06270 */
[C---:B------:R-:W-:Y:S01]  /*0ba0*/  IMAD R80, R2.reuse, R9, R80 ;  /* 0x0000000902507224 */ /* 0x040fe200078e0250 */
[----:B------:R-:W-:Y:S01]  /*0bb0*/  R2UR UR10, R7 ;  /* 0x00000000070a72ca */ /* 0x000fe200000e0000 */
[C---:B------:R-:W-:Y:S01]  /*0bc0*/  IMAD R133, R2.reuse, R6, R133 ;  /* 0x0000000602857224 */ /* 0x040fe200078e0285 */
[----:B------:R-:W-:-:S02]  /*0bd0*/  ISETP.GT.U32.AND P6, PT, R2, R115, PT ;  /* 0x000000730200720c */ /* 0x000fc40003fc4070 */
[----:B------:R-:W-:Y:S02]  /*0be0*/  LOP3.LUT R7, R4, 0x4, RZ, 0xfc, !PT ;  /* 0x0000000404077812 */ /* 0x000fe400078efcff */
[----:B------:R-:W-:Y:S02]  /*0bf0*/  ISETP.GT.U32.AND P1, PT, R11, R36, PT ;  /* 0x000000240b00720c */ /* 0x000fe40003f24070 */
[C---:B------:R-:W-:Y:S02]  /*0c00*/  ISETP.GT.U32.AND P4, PT, R2.reuse, R80, PT ;  /* 0x000000500200720c */ /* 0x040fe40003f84070 */
[----:B------:R-:W-:Y:S02]  /*0c10*/  IABS R116, R7 ;  /* 0x0000000700747213 */ /* 0x000fe40000000000 */
[----:B------:R-:W-:Y:S02]  /*0c20*/  ISETP.GT.U32.AND P5, PT, R2, R133, PT ;  /* 0x000000850200720c */ /* 0x000fe40003fa4070 */
[C---:B------:R-:W-:Y:S01]  /*0c30*/  LOP3.LUT R8, R4.reuse, 0x6, RZ, 0xfc, !PT ;  /* 0x0000000604087812 */ /* 0x040fe200078efcff */
[----:B------:R-:W-:Y:S01]  /*0c40*/  IMAD.HI.U32 R5, R3, R116, RZ ;  /* 0x0000007403057227 */ /* 0x000fe200078e00ff */
[----:B------:R-:W-:-:S02]  /*0c50*/  LOP3.LUT R9, R4, 0x8, RZ, 0xfc, !PT ;  /* 0x0000000804097812 */ /* 0x000fc400078efcff */
[----:B------:R-:W-:Y:S01]  /*0c60*/  IABS R117, R8 ;  /* 0x0000000800757213 */ /* 0x000fe20000000000 */
[--C-:B------:R-:W-:Y:S01]  /*0c70*/  @!P6 IMAD.IADD R115, R115, 0x1, -R2.reuse ;  /* 0x000000017373e824 */ /* 0x100fe200078e0a02 */
[----:B------:R-:W-:Y:S01]  /*0c80*/  IABS R139, R9 ;  /* 0x00000009008b7213 */ /* 0x000fe20000000000 */
[----:B------:R-:W-:Y:S01]  /*0c90*/  IMAD.MOV R5, RZ, RZ, -R5 ;  /* 0x000000ffff057224 */ /* 0x000fe200078e0a05 */
[----:B------:R-:W-:Y:S01]  /*0ca0*/  IABS R21, R18 ;  /* 0x0000001200157213 */ /* 0x000fe20000000000 */
[----:B------:R-:W-:Y:S01]  /*0cb0*/  @!P1 IMAD.IADD R36, R36, 0x1, -R11 ;  /* 0x0000000124249824 */ /* 0x000fe200078e0a0b */
[----:B------:R-:W-:Y:S01]  /*0cc0*/  ISETP.NE.AND P1, PT, R12, RZ, PT ;  /* 0x000000ff0c00720c */ /* 0x000fe20003f25270 */
[----:B------:R-:W-:Y:S01]  /*0cd0*/  @!P4 IMAD.IADD R80, R80, 0x1, -R2 ;  /* 0x000000015050c824 */ /* 0x000fe200078e0a02 */
[C---:B------:R-:W-:Y:S01]  /*0ce0*/  ISETP.GT.U32.AND P6, PT, R2.reuse, R115, PT ;  /* 0x000000730200720c */ /* 0x040fe20003fc4070 */
[----:B------:R-:W-:Y:S01]  /*0cf0*/  IMAD R116, R2, R5, R116 ;  /* 0x0000000502747224 */ /* 0x000fe200078e0274 */
[----:B------:R-:W-:Y:S01]  /*0d00*/  ISETP.GE.AND P4, PT, R10, RZ, PT ;  /* 0x000000ff0a00720c */ /* 0x000fe20003f86270 */
[----:B------:R-:W-:Y:S01]  /*0d10*/  IMAD.HI.U32 R5, R3, R117, RZ ;  /* 0x0000007503057227 */ /* 0x000fe200078e00ff */
[----:B------:R-:W-:-:S02]  /*0d20*/  LOP3.LUT R10, R4, 0xa, RZ, 0xfc, !PT ;  /* 0x0000000a040a7812 */ /* 0x000fc400078efcff */
[----:B------:R-:W-:Y:S01]  /*0d30*/  LOP3.LUT R11, R4, 0x16, RZ, 0xfc, !PT ;  /* 0x00000016040b7812 */ /* 0x000fe200078efcff */
[----:B------:R-:W-:Y:S01]  /*0d40*/  @!P5 IMAD.IADD R133, R133, 0x1, -R2 ;  /* 0x000000018585d824 */ /* 0x000fe200078e0a02 */
[----:B------:R-:W-:Y:S01]  /*0d50*/  ISETP.GT.U32.AND P5, PT, R2, R80, PT ;  /* 0x000000500200720c */ /* 0x000fe20003fa4070 */
[----:B------:R-:W-:Y:S01]  /*0d60*/  IMAD.MOV R6, RZ, RZ, -R5 ;  /* 0x000000ffff067224 */ /* 0x000fe200078e0a05 */
[----:B------:R-:W-:Y:S01]  /*0d70*/  IABS R125, R10 ;  /* 0x0000000a007d7213 */ /* 0x000fe20000000000 */
[----:B------:R-:W-:Y:S01]  /*0d80*/  IMAD.HI.U32 R5, R3, R139, RZ ;  /* 0x0000008b03057227 */ /* 0x000fe200078e00ff */
[----:B------:R-:W-:Y:S02]  /*0d90*/  IABS R121, R11 ;  /* 0x0000000b00797213 */ /* 0x000fe40000000000 */
[----:B------:R-:W-:Y:S01]  /*0da0*/  LOP3.LUT R22, R4, 0x6e, RZ, 0xfc, !PT ;  /* 0x0000006e04167812 */ /* 0x000fe200078efcff */
[C---:B------:R-:W-:Y:S01]  /*0db0*/  IMAD R117, R2.reuse, R6, R117 ;  /* 0x0000000602757224 */ /* 0x040fe200078e0275 */
[----:B------:R-:W-:Y:S01]  /*0dc0*/  IABS R23, R20 ;  /* 0x0000001400177213 */ /* 0x000fe20000000000 */
[----:B------:R-:W-:Y:S01]  /*0dd0*/  @!P3 IMAD.MOV R36, RZ, RZ, -R36 ;  /* 0x000000ffff24b224 */ /* 0x000fe200078e0a24 */
[----:B------:R-:W-:Y:S01]  /*0de0*/  @!P1 LOP3.LUT R36, RZ, R12, RZ, 0x33, !PT ;  /* 0x0000000cff249212 */ /* 0x000fe200078e33ff */
[--C-:B------:R-:W-:Y:S01]  /*0df0*/  @!P6 IMAD.IADD R115, R115, 0x1, -R2.reuse ;  /* 0x000000017373e824 */ /* 0x100fe200078e0a02 */
[C---:B------:R-:W-:Y:S01]  /*0e00*/  ISETP.GT.U32.AND P3, PT, R2.reuse, R133, PT ;  /* 0x000000850200720c */ /* 0x040fe20003f64070 */
[----:B------:R-:W-:Y:S01]  /*0e10*/  IMAD.MOV R5, RZ, RZ, -R5 ;  /* 0x000000ffff057224 */ /* 0x000fe200078e0a05 */
[----:B------:R-:W-:Y:S01]  /*0e20*/  ISETP.GT.U32.AND P1, PT, R2, R116, PT ;  /* 0x000000740200720c */ /* 0x000fe20003f24070 */
[----:B------:R-:W-:Y:S01]  /*0e30*/  @!P5 IMAD.IADD R80, R80, 0x1, -R2 ;  /* 0x000000015050d824 */ /* 0x000fe200078e0a02 */
[C---:B------:R-:W-:Y:S01]  /*0e40*/  ISETP.GT.U32.AND P6, PT, R2.reuse, R117, PT ;  /* 0x000000750200720c */ /* 0x040fe20003fc4070 */
[----:B------:R-:W-:Y:S01]  /*0e50*/  IMAD R139, R2, R5, R139 ;  /* 0x00000005028b7224 */ /* 0x000fe200078e028b */
[C---:B------:R-:W-:Y:S01]  /*0e60*/  ISETP.GE.AND P5, PT, R4.reuse, RZ, PT ;  /* 0x000000ff0400720c */ /* 0x040fe20003fa6270 */
[----:B------:R-:W-:Y:S01]  /*0e70*/  @!P0 IMAD.MOV R115, RZ, RZ, -R115 ;  /* 0x000000ffff738224 */ /* 0x000fe200078e0a73 */
[----:B------:R-:W-:Y:S01]  /*0e80*/  LOP3.LUT R12, R4, 0x26, RZ, 0xfc, !PT ;  /* 0x00000026040c7812 */ /* 0x000fe200078efcff */
[----:B------:R-:W-:Y:S01]  /*0e90*/  IMAD.HI.U32 R5, R3, R125, RZ ;  /* 0x0000007d03057227 */ /* 0x000fe200078e00ff */
[----:B------:R-:W-:-:S02]  /*0ea0*/  ISETP.GT.U32.AND P0, PT, R2, R139, PT ;  /* 0x0000008b0200720c */ /* 0x000fc40003f04070 */
[----:B------:R-:W-:Y:S01]  /*0eb0*/  IABS R129, R12 ;  /* 0x0000000c00817213 */ /* 0x000fe20000000000 */
[--C-:B------:R-:W-:Y:S01]  /*0ec0*/  @!P3 IMAD.IADD R133, R133, 0x1, -R2.reuse ;  /* 0x000000018585b824 */ /* 0x100fe200078e0a02 */
[----:B------:R-:W-:Y:S01]  /*0ed0*/  ISETP.GE.AND P3, PT, R7, RZ, PT ;  /* 0x000000ff0700720c */ /* 0x000fe20003f66270 */
[--C-:B------:R-:W-:Y:S01]  /*0ee0*/  @!P1 IMAD.IADD R116, R116, 0x1, -R2.reuse ;  /* 0x0000000174749824 */ /* 0x100fe200078e0a02 */
[----:B------:R-:W-:Y:S01]  /*0ef0*/  ISETP.GE.AND P1, PT, R8, RZ, PT ;  /* 0x000000ff0800720c */ /* 0x000fe20003f26270 */
[--C-:B------:R-:W-:Y:S01]  /*0f00*/  @!P6 IMAD.IADD R117, R117, 0x1, -R2.reuse ;  /* 0x000000017575e824 */ /* 0x100fe200078e0a02 */
[----:B------:R-:W-:Y:S01]  /*0f10*/  LOP3.LUT R7, R4, 0xc, RZ, 0xfc, !PT ;  /* 0x0000000c04077812 */ /* 0x000fe200078efcff */
[----:B------:R-:W-:Y:S01]  /*0f20*/  @!P5 IMAD.MOV R133, RZ, RZ, -R133 ;  /* 0x000000ffff85d224 */ /* 0x000fe200078e0a85 */
[C---:B------:R-:W-:Y:S01]  /*0f30*/  ISETP.GT.U32.AND P5, PT, R2.reuse, R116, PT ;  /* 0x000000740200720c */ /* 0x040fe20003fa4070 */
[----:B------:R-:W-:Y:S01]  /*0f40*/  IMAD.MOV R5, RZ, RZ, -R5 ;  /* 0x000000ffff057224 */ /* 0x000fe200078e0a05 */
[----:B------:R-:W-:Y:S01]  /*0f50*/  ISETP.GT.U32.AND P6, PT, R2, R117, PT ;  /* 0x000000750200720c */ /* 0x000fe20003fc4070 */
[----:B------:R-:W-:Y:S01]  /*0f60*/  @!P0 IMAD.IADD R139, R139, 0x1, -R2 ;  /* 0x000000018b8b8824 */ /* 0x000fe200078e0a02 */
[----:B------:R-:W-:Y:S01]  /*0f70*/  LOP3.LUT R8, R4, 0xe, RZ, 0xfc, !PT ;  /* 0x0000000e04087812 */ /* 0x000fe200078efcff */
[----:B------:R-:W-:Y:S01]  /*0f80*/  IMAD R125, R2, R5, R125 ;  /* 0x00000005027d7224 */ /* 0x000fe200078e027d */
[----:B------:R-:W-:Y:S01]  /*0f90*/  IABS R118, R7 ;  /* 0x0000000700767213 */ /* 0x000fe20000000000 */
[----:B------:R-:W-:Y:S01]  /*0fa0*/  @!P4 IMAD.MOV R80, RZ, RZ, -R80 ;  /* 0x000000ffff50c224 */ /* 0x000fe200078e0a50 */
[----:B------:R-:W-:-:S02]  /*0fb0*/  IABS R130, R8 ;  /* 0x0000000800827213 */ /* 0x000fc40000000000 */
[----:B------:R-:W-:Y:S01]  /*0fc0*/  ISETP.GT.U32.AND P0, PT, R2, R139, PT ;  /* 0x0000008b0200720c */ /* 0x000fe20003f04070 */
[----:B------:R-:W-:Y:S01]  /*0fd0*/  IMAD.HI.U32 R5, R3, R118, RZ ;  /* 0x0000007603057227 */ /* 0x000fe200078e00ff */
[----:B------:R-:W-:Y:S02]  /*0fe0*/  ISETP.GE.AND P4, PT, R9, RZ, PT ;  /* 0x000000ff0900720c */ /* 0x000fe40003f86270 */
[----:B------:R-:W-:Y:S01]  /*0ff0*/  LOP3.LUT R9, R4, 0x10, RZ, 0xfc, !PT ;  /* 0x0000001004097812 */ /* 0x000fe200078efcff */
[--C-:B------:R-:W-:Y:S01]  /*1000*/  @!P5 IMAD.IADD R116, R116, 0x1, -R2.reuse ;  /* 0x000000017474d824 */ /* 0x100fe200078e0a02 */
[----:B------:R-:W-:Y:S01]  /*1010*/  ISETP.GE.AND P5, PT, R10, RZ, PT ;  /* 0x000000ff0a00720c */ /* 0x000fe20003fa6270 */
[----:B------:R-:W-:Y:S01]  /*1020*/  @!P6 IMAD.IADD R117, R117, 0x1, -R2 ;  /* 0x000000017575e824 */ /* 0x000fe200078e0a02 */
[----:B------:R-:W-:Y:S01]  /*1030*/  ISETP.GT.U32.AND P6, PT, R2, R125, PT ;  /* 0x0000007d0200720c */ /* 0x000fe20003fc4070 */
[----:B------:R-:W-:Y:S01]  /*1040*/  IMAD.HI.U32 R6, R3, R130, RZ ;  /* 0x0000008203067227 */ /* 0x000fe200078e00ff */
[----:B------:R-:W-:-:S02]  /*1050*/  IABS R140, R9 ;  /* 0x00000009008c7213 */ /* 0x000fc40000000000 */
[----:B------:R-:W-:Y:S01]  /*1060*/  LOP3.LUT R10, R4, 0x14, RZ, 0xfc, !PT ;  /* 0x00000014040a7812 */ /* 0x000fe200078efcff */
[----:B------:R-:W-:Y:S01]  /*1070*/  @!P3 IMAD.MOV R116, RZ, RZ, -R116 ;  /* 0x000000ffff74b224 */ /* 0x000fe200078e0a74 */
[----:B------:R-:W-:Y:S01]  /*1080*/  ISETP.GE.AND P3, PT, R7, RZ, PT ;  /* 0x000000ff0700720c */ /* 0x000fe20003f66270 */
[----:B------:R-:W-:Y:S01]  /*1090*/  IMAD.MOV R5, RZ, RZ, -R5 ;  /* 0x000000ffff057224 */ /* 0x000fe200078e0a05 */
[----:B------:R-:W-:Y:S01]  /*10a0*/  IABS R120, R10 ;  /* 0x0000000a00787213 */ /* 0x000fe20000000000 */
[----:B------:R-:W-:Y:S01]  /*10b0*/  IMAD.MOV R7, RZ, RZ, -R6 ;  /* 0x000000ffff077224 */ /* 0x000fe200078e0a06 */
[----:B------:R-:W-:Y:S01]  /*10c0*/  IABS R25, R22 ;  /* 0x0000001600197213 */ /* 0x000fe20000000000 */
[----:B------:R-:W-:Y:S01]  /*10d0*/  IMAD R118, R2, R5, R118 ;  /* 0x0000000502767224 */ /* 0x000fe200078e0276 */
[----:B------:R-:W-:Y:S01]  /*10e0*/  LOP3.LUT R24, R4, 0x70, RZ, 0xfc, !PT ;  /* 0x0000007004187812 */ /* 0x000fe200078efcff */
[----:B------:R-:W-:Y:S01]  /*10f0*/  IMAD R130, R2, R7, R130 ;  /* 0x0000000702827224 */ /* 0x000fe200078e0282 */
[----:B------:R-:W-:Y:S01]  /*1100*/  LOP3.LUT R26, R4, 0x72, RZ, 0xfc, !PT ;  /* 0x00000072041a7812 */ /* 0x000fe200078efcff */
[--C-:B------:R-:W-:Y:S01]  /*1110*/  @!P0 IMAD.IADD R139, R139, 0x1, -R2.reuse ;  /* 0x000000018b8b8824 */ /* 0x100fe200078e0a02 */
[C---:B------:R-:W-:Y:S01]  /*1120*/  ISETP.GT.U32.AND P0, PT, R2.reuse, R118, PT ;  /* 0x000000760200720c */ /* 0x040fe20003f04070 */
[----:B------:R-:W-:Y:S01]  /*1130*/  @!P6 IMAD.IADD R125, R125, 0x1, -R2 ;  /* 0x000000017d7de824 */ /* 0x000fe200078e0a02 */
[----:B------:R-:W-:Y:S01]  /*1140*/  IABS R27, R24 ;  /* 0x00000018001b7213 */ /* 0x000fe20000000000 */
[----:B------:R-:W-:Y:S01]  /*1150*/  @!P4 IMAD.MOV R139, RZ, RZ, -R139 ;  /* 0x000000ffff8bc224 */ /* 0x000fe200078e0a8b */
[C---:B------:R-:W-:Y:S01]  /*1160*/  ISETP.GT.U32.AND P4, PT, R2.reuse, R130, PT ;  /* 0x000000820200720c */ /* 0x040fe20003f84070 */
[----:B------:R-:W-:Y:S01]  /*1170*/  IMAD.HI.U32 R5, R3, R140, RZ ;  /* 0x0000008c03057227 */ /* 0x000fe200078e00ff */
[----:B------:R-:W-:-:S02]  /*1180*/  ISETP.GT.U32.AND P6, PT, R2, R125, PT ;  /* 0x0000007d0200720c */ /* 0x000fc40003fc4070 */
[----:B------:R-:W-:Y:S01]  /*1190*/  IABS R29, R26 ;  /* 0x0000001a001d7213 */ /* 0x000fe20000000000 */
[----:B------:R-:W-:Y:S01]  /*11a0*/  @!P1 IMAD.MOV R117, RZ, RZ, -R117 ;  /* 0x000000ffff759224 */ /* 0x000fe200078e0a75 */
[----:B------:R-:W-:Y:S01]  /*11b0*/  ISETP.GE.AND P1, PT, R8, RZ, PT ;  /* 0x000000ff0800720c */ /* 0x000fe20003f26270 */
[----:B------:R-:W-:Y:S01]  /*11c0*/  IMAD.MOV R5, RZ, RZ, -R5 ;  /* 0x000000ffff057224 */ /* 0x000fe200078e0a05 */
[----:B------:R-:W-:Y:S01]  /*11d0*/  LOP3.LUT R8, R4, 0x12, RZ, 0xfc, !PT ;  /* 0x0000001204087812 */ /* 0x000fe200078efcff */
[----:B------:R-:W-:Y:S01]  /*11e0*/  @!P0 IMAD.IADD R118, R118, 0x1, -R2 ;  /* 0x0000000176768824 */ /* 0x000fe200078e0a02 */
[----:B------:R-:W-:Y:S01]  /*11f0*/  LOP3.LUT R28, R4, 0x78, RZ, 0xfc, !PT ;  /* 0x00000078041c7812 */ /* 0x000fe200078efcff */
[----:B------:R-:W-:Y:S01]  /*1200*/  IMAD R140, R2, R5, R140 ;  /* 0x00000005028c7224 */ /* 0x000fe200078e028c */
[----:B------:R-:W-:Y:S01]  /*1210*/  IABS R119, R8 ;  /* 0x0000000800777213 */ /* 0x000fe20000000000 */
[--C-:B------:R-:W-:Y:S01]  /*1220*/  @!P4 IMAD.IADD R130, R130, 0x1, -R2.reuse ;  /* 0x000000018282c824 */ /* 0x100fe200078e0a02 */
[C---:B------:R-:W-:Y:S01]  /*1230*/  ISETP.GT.U32.AND P0, PT, R2.reuse, R118, PT ;  /* 0x000000760200720c */ /* 0x040fe20003f04070 */
[----:B------:R-:W-:Y:S01]  /*1240*/  @!P6 IMAD.IADD R125, R125, 0x1, -R2 ;  /* 0x000000017d7de824 */ /* 0x000fe200078e0a02 */
[C---:B------:R-:W-:Y:S01]  /*1250*/  ISETP.GT.U32.AND P6, PT, R2.reuse, R140, PT ;  /* 0x0000008c0200720c */ /* 0x040fe20003fc4070 */
[----:B------:R-:W-:Y:S01]  /*1260*/  IMAD.HI.U32 R5, R3, R119, RZ ;  /* 0x0000007703057227 */ /* 0x000fe200078e00ff */
[----:B------:R-:W-:-:S02]  /*1270*/  ISETP.GT.U32.AND P4, PT, R2, R130, PT ;  /* 0x000000820200720c */ /* 0x000fc40003f84070 */
[C---:B------:R-:W-:Y:S01]  /*1280*/  LOP3.LUT R30, R4.reuse, 0x7a, RZ, 0xfc, !PT ;  /* 0x0000007a041e7812 */ /* 0x040fe200078efcff */
[----:B------:R-:W-:Y:S01]  /*1290*/  IMAD.HI.U32 R6, R3, R120, RZ ;  /* 0x0000007803067227 */ /* 0x000fe200078e00ff */
[----:B------:R-:W-:Y:S02]  /*12a0*/  IABS R35, R28 ;  /* 0x0000001c00237213 */ /* 0x000fe40000000000 */
[----:B------:R-:W-:Y:S01]  /*12b0*/  IABS R37, R30 ;  /* 0x0000001e00257213 */ /* 0x000fe20000000000 */
[----:B------:R-:W-:Y:S02]  /*12c0*/  IMAD.MOV R5, RZ, RZ, -R5 ;  /* 0x000000ffff057224 */ /* 0x000fe400078e0a05 */
[----:B------:R-:W-:Y:S01]  /*12d0*/  @!P5 IMAD.MOV R125, RZ, RZ, -R125 ;  /* 0x000000ffff7dd224 */ /* 0x000fe200078e0a7d */
[----:B------:R-:W-:Y:S01]  /*12e0*/  ISETP.GE.AND P5, PT, R9, RZ, PT ;  /* 0x000000ff0900720c */ /* 0x000fe20003fa6270 */
[----:B------:R-:W-:Y:S01]  /*12f0*/  IMAD.MOV R9, RZ, RZ, -R6 ;  /* 0x000000ffff097224 */ /* 0x000fe200078e0a06 */
[----:B------:R-:W-:Y:S01]  /*1300*/  LOP3.LUT R6, R4, 0x18, RZ, 0xfc, !PT ;  /* 0x0000001804067812 */ /* 0x000fe200078efcff */
[----:B------:R-:W-:-:S02]  /*1310*/  IMAD R119, R2, R5, R119 ;  /* 0x0000000502777224 */ /* 0x000fc400078e0277 */
[--C-:B------:R-:W-:Y:S01]  /*1320*/  @!P0 IMAD.IADD R118, R118, 0x1, -R2.reuse ;  /* 0x0000000176768824 */ /* 0x100fe200078e0a02 */
[----:B------:R-:W-:Y:S01]  /*1330*/  IABS R122, R6 ;  /* 0x00000006007a7213 */ /* 0x000fe20000000000 */
[----:B------:R-:W-:Y:S01]  /*1340*/  @!P6 IMAD.IADD R140, R140, 0x1, -R2 ;  /* 0x000000018c8ce824 */ /* 0x000fe200078e0a02 */
[----:B------:R-:W-:Y:S01]  /*1350*/  ISETP.GE.AND P0, PT, R8, RZ, PT ;  /* 0x000000ff0800720c */ /* 0x000fe20003f06270 */
[----:B------:R-:W-:Y:S01]  /*1360*/  IMAD R120, R2, R9, R120 ;  /* 0x0000000902787224 */ /* 0x000fe200078e0278 */
[----:B------:R-:W-:Y:S01]  /*1370*/  LOP3.LUT R8, R4, 0x1a, RZ, 0xfc, !PT ;  /* 0x0000001a04087812 */ /* 0x000fe200078efcff */
[----:B------:R-:W-:Y:S01]  /*1380*/  @!P4 IMAD.IADD R130, R130, 0x1, -R2 ;  /* 0x000000018282c824 */ /* 0x000fe200078e0a02 */
[C---:B------:R-:W-:Y:S01]  /*1390*/  ISETP.GT.U32.AND P4, PT, R2.reuse, R119, PT ;  /* 0x000000770200720c */ /* 0x040fe20003f84070 */
[----:B------:R-:W-:Y:S01]  /*13a0*/  @!P3 IMAD.MOV R118, RZ, RZ, -R118 ;  /* 0x000000ffff76b224 */ /* 0x000fe200078e0a76 */
[C---:B------:R-:W-:Y:S01]  /*13b0*/  ISETP.GT.U32.AND P6, PT, R2.reuse, R140, PT ;  /* 0x0000008c0200720c */ /* 0x040fe20003fc4070 */
[----:B------:R-:W-:Y:S01]  /*13c0*/  IMAD.HI.U32 R7, R3, R121, RZ ;  /* 0x0000007903077227 */ /* 0x000fe200078e00ff */
[----:B------:R-:W-:-:S02]  /*13d0*/  ISETP.GT.U32.AND P3, PT, R2, R120, PT ;  /* 0x000000780200720c */ /* 0x000fc40003f64070 */
[----:B------:R-:W-:Y:S01]  /*13e0*/  IABS R123, R8 ;  /* 0x00000008007b7213 */ /* 0x000fe20000000000 */
[----:B------:R-:W-:Y:S01]  /*13f0*/  IMAD.MOV R7, RZ, RZ, -R7 ;  /* 0x000000ffff077224 */ /* 0x000fe200078e0a07 */
[----:B------:R-:W-:Y:S01]  /*1400*/  LOP3.LUT R9, R4, 0x1c, RZ, 0xfc, !PT ;  /* 0x0000001c04097812 */ /* 0x000fe200078efcff */
[----:B------:R-:W-:-:S03]  /*1410*/  IMAD.HI.U32 R5, R3, R122, RZ ;  /* 0x0000007a03057227 */ /* 0x000fc600078e00ff */
[----:B------:R-:W-:Y:S01]  /*1420*/  IABS R132, R9 ;  /* 0x0000000900847213 */ /* 0x000fe20000000000 */
[----:B------:R-:W-:Y:S02]  /*1430*/  IMAD R121, R2, R7, R121 ;  /* 0x0000000702797224 */ /* 0x000fe400078e0279 */
[--C-:B------:R-:W-:Y:S01]  /*1440*/  @!P4 IMAD.IADD R119, R119, 0x1, -R2.reuse ;  /* 0x000000017777c824 */ /* 0x100fe200078e0a02 */
[----:B------:R-:W-:Y:S01]  /*1450*/  ISETP.GE.AND P4, PT, R11, RZ, PT ;  /* 0x000000ff0b00720c */ /* 0x000fe20003f86270 */
[--C-:B------:R-:W-:Y:S01]  /*1460*/  @!P6 IMAD.IADD R140, R140, 0x1, -R2.reuse ;  /* 0x000000018c8ce824 */ /* 0x100fe200078e0a02 */
[----:B------:R-:W-:Y:S01]  /*1470*/  ISETP.GT.U32.AND P6, PT, R2, R121, PT ;  /* 0x000000790200720c */ /* 0x000fe20003fc4070 */
[----:B------:R-:W-:Y:S01]  /*1480*/  @!P3 IMAD.IADD R120, R120, 0x1, -R2 ;  /* 0x000000017878b824 */ /* 0x000fe200078e0a02 */
[----:B------:R-:W-:Y:S01]  /*1490*/  ISETP.GT.U32.AND P3, PT, R2, R119, PT ;  /* 0x000000770200720c */ /* 0x000fe20003f64070 */
[----:B------:R-:W-:Y:S01]  /*14a0*/  IMAD.MOV R7, RZ, RZ, -R5 ;  /* 0x000000ffff077224 */ /* 0x000fe200078e0a05 */
[----:B------:R-:W-:Y:S01]  /*14b0*/  LOP3.LUT R11, R4, 0x20, RZ, 0xfc, !PT ;  /* 0x00000020040b7812 */ /* 0x000fe200078efcff */
[----:B------:R-:W-:-:S03]  /*14c0*/  IMAD.HI.U32 R5, R3, R123, RZ ;  /* 0x0000007b03057227 */ /* 0x000fc600078e00ff */
[----:B------:R-:W-:Y:S01]  /*14d0*/  IABS R127, R11 ;  /* 0x0000000b007f7213 */ /* 0x000fe20000000000 */
[C---:B------:R-:W-:Y:S02]  /*14e0*/  IMAD R122, R2.reuse, R7, R122 ;  /* 0x00000007027a7224 */ /* 0x040fe400078e027a */
[----:B------:R-:W-:Y:S02]  /*14f0*/  IMAD.MOV R5, RZ, RZ, -R5 ;  /* 0x000000ffff057224 */ /* 0x000fe400078e0a05 */
[--C-:B------:R-:W-:Y:S01]  /*1500*/  @!P6 IMAD.IADD R121, R121, 0x1, -R2.reuse ;  /* 0x000000017979e824 */ /* 0x100fe200078e0a02 */
[C---:B------:R-:W-:Y:S01]  /*1510*/  ISETP.GT.U32.AND P6, PT, R2.reuse, R120, PT ;  /* 0x000000780200720c */ /* 0x040fe20003fc4070 */
[----:B------:R-:W-:Y:S01]  /*1520*/  @!P3 IMAD.IADD R119, R119, 0x1, -R2 ;  /* 0x000000017777b824 */ /* 0x000fe200078e0a02 */
[----:B------:R-:W-:Y:S01]  /*1530*/  ISETP.GT.U32.AND P3, PT, R2, R122, PT ;  /* 0x0000007a0200720c */ /* 0x000fe20003f64070 */
[----:B------:R-:W-:Y:S01]  /*1540*/  @!P1 IMAD.MOV R130, RZ, RZ, -R130 ;  /* 0x000000ffff829224 */ /* 0x000fe200078e0a82 */
[----:B------:R-:W-:Y:S01]  /*1550*/  ISETP.GE.AND P1, PT, R10, RZ, PT ;  /* 0x000000ff0a00720c */ /* 0x000fe20003f26270 */
[----:B------:R-:W-:Y:S01]  /*1560*/  IMAD R123, R2, R5, R123 ;  /* 0x00000005027b7224 */ /* 0x000fe200078e027b */
[----:B------:R-:W-:Y:S01]  /*1570*/  LOP3.LUT R10, R4, 0x1e, RZ, 0xfc, !PT ;  /* 0x0000001e040a7812 */ /* 0x000fe200078efcff */
[----:B------:R-:W-:-:S03]  /*1580*/  IMAD.HI.U32 R5, R3, R132, RZ ;  /* 0x0000008403057227 */ /* 0x000fc600078e00ff */
[----:B------:R-:W-:Y:S01]  /*1590*/  IABS R124, R10 ;  /* 0x0000000a007c7213 */ /* 0x000fe20000000000 */
[----:B------:R-:W-:Y:S02]  /*15a0*/  @!P0 IMAD.MOV R119, RZ, RZ, -R119 ;  /* 0x000000ffff778224 */ /* 0x000fe400078e0a77 */
[--C-:B------:R-:W-:Y:S01]  /*15b0*/  @!P6 IMAD.IADD R120, R120, 0x1, -R2.reuse ;  /* 0x000000017878e824 */ /* 0x100fe200078e0a02 */
[----:B------:R-:W-:Y:S01]  /*15c0*/  ISETP.GT.U32.AND P6, PT, R2, R123, PT ;  /* 0x0000007b0200720c */ /* 0x000fe20003fc4070 */
[----:B------:R-:W-:Y:S01]  /*15d0*/  @!P3 IMAD.IADD R122, R122, 0x1, -R2 ;  /* 0x000000017a7ab824 */ /* 0x000fe200078e0a02 */
[----:B------:R-:W-:Y:S01]  /*15e0*/  ISETP.GE.AND P3, PT, R8, RZ, PT ;  /* 0x000000ff0800720c */ /* 0x000fe20003f66270 */
[----:B------:R-:W-:Y:S01]  /*15f0*/  IMAD.MOV R7, RZ, RZ, -R5 ;  /* 0x000000ffff077224 */ /* 0x000fe200078e0a05 */
[----:B------:R-:W-:Y:S01]  /*1600*/  LOP3.LUT R8, R4, 0x22, RZ, 0xfc, !PT ;  /* 0x0000002204087812 */ /* 0x000fe200078efcff */
[----:B------:R-:W-:Y:S01]  /*1610*/  IMAD.HI.U32 R5, R3, R124, RZ ;  /* 0x0000007c03057227 */ /* 0x000fe200078e00ff */
[----:B------:R-:W-:-:S02]  /*1620*/  ISETP.GT.U32.AND P0, PT, R2, R122, PT ;  /* 0x0000007a0200720c */ /* 0x000fc40003f04070 */
[----:B------:R-:W-:Y:S01]  /*1630*/  IABS R126, R8 ;  /* 0x00000008007e7213 */ /* 0x000fe20000000000 */
[----:B------:R-:W-:Y:S01]  /*1640*/  @!P5 IMAD.MOV R140, RZ, RZ, -R140 ;  /* 0x000000ffff8cd224 */ /* 0x000fe200078e0a8c */
[C---:B------:R-:W-:Y:S01]  /*1650*/  ISETP.GT.U32.AND P5, PT, R2.reuse, R121, PT ;  /* 0x000000790200720c */ /* 0x040fe20003fa4070 */
[C---:B------:R-:W-:Y:S02]  /*1660*/  IMAD R132, R2.reuse, R7, R132 ;  /* 0x0000000702847224 */ /* 0x040fe400078e0284 */
[----:B------:R-:W-:Y:S02]  /*1670*/  IMAD.MOV R7, RZ, RZ, -R5 ;  /* 0x000000ffff077224 */ /* 0x000fe400078e0a05 */
[----:B------:R-:W-:Y:S02]  /*1680*/  @!P6 IMAD.IADD R123, R123, 0x1, -R2 ;  /* 0x000000017b7be824 */ /* 0x000fe400078e0a02 */
[----:B------:R-:W-:Y:S02]  /*1690*/  IMAD R124, R2, R7, R124 ;  /* 0x00000007027c7224 */ /* 0x000fe400078e027c */
[----:B------:R-:W-:Y:S01]  /*16a0*/  @!P0 IMAD.IADD R122, R122, 0x1, -R2 ;  /* 0x000000017a7a8824 */ /* 0x000fe200078e0a02 */
[C---:B------:R-:W-:Y:S01]  /*16b0*/  ISETP.GT.U32.AND P6, PT, R2.reuse, R123, PT ;  /* 0x0000007b0200720c */ /* 0x040fe20003fc4070 */
[----:B------:R-:W-:Y:S01]  /*16c0*/  IMAD.HI.U32 R5, R3, R127, RZ ;  /* 0x0000007f03057227 */ /* 0x000fe200078e00ff */
[----:B------:R-:W-:-:S03]  /*16d0*/  ISETP.GT.U32.AND P0, PT, R2, R124, PT ;  /* 0x0000007c0200720c */ /* 0x000fc60003f04070 */
[----:B------:R-:W-:Y:S01]  /*16e0*/  @!P5 IMAD.IADD R121, R121, 0x1, -R2 ;  /* 0x000000017979d824 */ /* 0x000fe200078e0a02 */
[----:B------:R-:W-:Y:S01]  /*16f0*/  ISETP.GE.AND P5, PT, R6, RZ, PT ;  /* 0x000000ff0600720c */ /* 0x000fe20003fa6270 */
[----:B------:R-:W-:Y:S01]  /*1700*/  @!P1 IMAD.MOV R120, RZ, RZ, -R120 ;  /* 0x000000ffff789224 */ /* 0x000fe200078e0a78 */
[C---:B------:R-:W-:Y:S01]  /*1710*/  ISETP.GT.U32.AND P1, PT, R2.reuse, R132, PT ;  /* 0x000000840200720c */ /* 0x040fe20003f24070 */
[----:B------:R-:W-:Y:S02]  /*1720*/  IMAD.MOV R5, RZ, RZ, -R5 ;  /* 0x000000ffff057224 */ /* 0x000fe400078e0a05 */
[----:B------:R-:W-:Y:S01]  /*1730*/  @!P4 IMAD.MOV R121, RZ, RZ, -R121 ;  /* 0x000000ffff79c224 */ /* 0x000fe200078e0a79 */
[----:B------:R-:W-:Y:S01]  /*1740*/  ISETP.GE.AND P4, PT, R9, RZ, PT ;  /* 0x000000ff0900720c */ /* 0x000fe20003f86270 */
[----:B------:R-:W-:Y:S01]  /*1750*/  IMAD R127, R2, R5, R127 ;  /* 0x00000005027f7224 */ /* 0x000fe200078e027f */
[----:B------:R-:W-:Y:S01]  /*1760*/  LOP3.LUT R9, R4, 0x24, RZ, 0xfc, !PT ;  /* 0x0000002404097812 */ /* 0x000fe200078efcff */
[----:B------:R-:W-:-:S02]  /*1770*/  @!P6 IMAD.IADD R123, R123, 0x1, -R2 ;  /* 0x000000017b7be824 */ /* 0x000fc400078e0a02 */
[----:B------:R-:W-:Y:S01]  /*1780*/  @!P0 IMAD.IADD R124, R124, 0x1, -R2 ;  /* 0x000000017c7c8824 */ /* 0x000fe200078e0a02 */
[----:B------:R-:W-:Y:S01]  /*1790*/  ISETP.GT.U32.AND P6, PT, R2, R127, PT ;  /* 0x0000007f0200720c */ /* 0x000fe20003fc4070 */
[----:B------:R-:W-:Y:S01]  /*17a0*/  @!P5 IMAD.MOV R122, RZ, RZ, -R122 ;  /* 0x000000ffff7ad224 */ /* 0x000fe200078e0a7a */
[----:B------:R-:W-:Y:S01]  /*17b0*/  IABS R128, R9 ;  /* 0x0000000900807213 */ /* 0x000fe20000000000 */
[----:B------:R-:W-:Y:S01]  /*17c0*/  @!P1 IMAD.IADD R132, R132, 0x1, -R2 ;  /* 0x0000000184849824 */ /* 0x000fe200078e0a02 */
[----:B------:R-:W-:Y:S01]  /*17d0*/  ISETP.GT.U32.AND P5, PT, R2, R124, PT ;  /* 0x0000007c0200720c */ /* 0x000fe20003fa4070 */
[C---:B------:R-:W-:Y:S01]  /*17e0*/  IMAD.HI.U32 R5, R3.reuse, R126, RZ ;  /* 0x0000007e03057227 */ /* 0x040fe200078e00ff */
[----:B------:R-:W-:Y:S02]  /*17f0*/  ISETP.GE.AND P1, PT, R10, RZ, PT ;  /* 0x000000ff0a00720c */ /* 0x000fe40003f26270 */
[----:B------:R-:W-:Y:S01]  /*1800*/  ISETP.GT.U32.AND P0, PT, R2, R132, PT ;  /* 0x000000840200720c */ /* 0x000fe20003f04070 */
[----:B------:R-:W-:Y:S01]  /*1810*/  IMAD.MOV R5, RZ, RZ, -R5 ;  /* 0x000000ffff057224 */ /* 0x000fe200078e0a05 */
[----:B------:R-:W-:Y:S01]  /*1820*/  LOP3.LUT R10, R4, 0x2a, RZ, 0xfc, !PT ;  /* 0x0000002a040a7812 */ /* 0x000fe200078efcff */
[----:B------:R-:W-:-:S03]  /*1830*/  IMAD.HI.U32 R6, R3, R128, RZ ;  /* 0x0000008003067227 */ /* 0x000fc600078e00ff */
[----:B------:R-:W-:Y:S01]  /*1840*/  IABS R141, R10 ;  /* 0x0000000a008d7213 */ /* 0x000fe20000000000 */
[----:B------:R-:W-:Y:S02]  /*1850*/  @!P6 IMAD.IADD R127, R127, 0x1, -R2 ;  /* 0x000000017f7fe824 */ /* 0x000fe400078e0a02 */
[----:B------:R-:W-:Y:S02]  /*1860*/  IMAD R126, R2, R5, R126 ;  /* 0x00000005027e7224 */ /* 0x000fe400078e027e */
[--C-:B------:R-:W-:Y:S01]  /*1870*/  @!P5 IMAD.IADD R124, R124, 0x1, -R2.reuse ;  /* 0x000000017c7cd824 */ /* 0x100fe200078e0a02 */
[----:B------:R-:W-:Y:S01]  /*1880*/  ISETP.GT.U32.AND P6, PT, R2, R127, PT ;  /* 0x0000007f0200720c */ /* 0x000fe20003fc4070 */
[----:B------:R-:W-:Y:S01]  /*1890*/  @!P0 IMAD.IADD R132, R132, 0x1, -R2 ;  /* 0x0000000184848824 */ /* 0x000fe200078e0a02 */
[----:B------:R-:W-:Y:S01]  /*18a0*/  ISETP.GT.U32.AND P5, PT, R2, R126, PT ;  /* 0x0000007e0200720c */ /* 0x000fe20003fa4070 */
[----:B------:R-:W-:Y:S01]  /*18b0*/  IMAD.MOV R7, RZ, RZ, -R6 ;  /* 0x000000ffff077224 */ /* 0x000fe200078e0a06 */
[----:B------:R-:W-:Y:S01]  /*18c0*/  ISETP.GE.AND P0, PT, R8, RZ, PT ;  /* 0x000000ff0800720c */ /* 0x000fe20003f06270 */
[----:B------:R-:W-:Y:S01]  /*18d0*/  IMAD.HI.U32 R5, R3, R129, RZ ;  /* 0x0000008103057227 */ /* 0x000fe200078e00ff */
[----:B------:R-:W-:-:S03]  /*18e0*/  LOP3.LUT R8, R4, 0x28, RZ, 0xfc, !PT ;  /* 0x0000002804087812 */ /* 0x000fc600078efcff */
[C---:B------:R-:W-:Y:S01]  /*18f0*/  IMAD R128, R2.reuse, R7, R128 ;  /* 0x0000000702807224 */ /* 0x040fe200078e0280 */
[----:B------:R-:W-:Y:S01]  /*1900*/  IABS R142, R8 ;  /* 0x00000008008e7213 */ /* 0x000fe20000000000 */
[----:B------:R-:W-:Y:S02]  /*1910*/  IMAD.MOV R5, RZ, RZ, -R5 ;  /* 0x000000ffff057224 */ /* 0x000fe400078e0a05 */
[----:B------:R-:W-:Y:S01]  /*1920*/  @!P3 IMAD.MOV R123, RZ, RZ, -R123 ;  /* 0x000000ffff7bb224 */ /* 0x000fe200078e0a7b */
[----:B------:R-:W-:Y:S01]  /*1930*/  ISETP.GE.AND P3, PT, R11, RZ, PT ;  /* 0x000000ff0b00720c */ /* 0x000fe20003f66270 */
[--C-:B------:R-:W-:Y:S01]  /*1940*/  @!P6 IMAD.IADD R127, R127, 0x1, -R2.reuse ;  /* 0x000000017f7fe824 */ /* 0x100fe200078e0a02 */
[C---:B------:R-:W-:Y:S01]  /*1950*/  ISETP.GT.U32.AND P6, PT, R2.reuse, R128, PT ;  /* 0x000000800200720c */ /* 0x040fe20003fc4070 */
[----:B------:R-:W-:Y:S01]  /*1960*/  IMAD R129, R2, R5, R129 ;  /* 0x0000000502817224 */ /* 0x000fe200078e0281 */
[----:B------:R-:W-:Y:S01]  /*1970*/  LOP3.LUT R11, R4, 0x2c, RZ, 0xfc, !PT ;  /* 0x0000002c040b7812 */ /* 0x000fe200078efcff */
[----:B------:R-:W-:-:S02]  /*1980*/  @!P5 IMAD.IADD R126, R126, 0x1, -R2 ;  /* 0x000000017e7ed824 */ /* 0x000fc400078e0a02 */
[C---:B------:R-:W-:Y:S01]  /*1990*/  IMAD.HI.U32 R5, R3.reuse, R142, RZ ;  /* 0x0000008e03057227 */ /* 0x040fe200078e00ff */
[----:B------:R-:W-:Y:S02]  /*19a0*/  IABS R131, R11 ;  /* 0x0000000b00837213 */ /* 0x000fe40000000000 */
[C---:B------:R-:W-:Y:S01]  /*19b0*/  ISETP.GT.U32.AND P5, PT, R2.reuse, R129, PT ;  /* 0x000000810200720c */ /* 0x040fe20003fa4070 */
[----:B------:R-:W-:Y:S01]  /*19c0*/  @!P4 IMAD.MOV R132, RZ, RZ, -R132 ;  /* 0x000000ffff84c224 */ /* 0x000fe200078e0a84 */
[----:B------:R-:W-:Y:S01]  /*19d0*/  ISETP.GT.U32.AND P4, PT, R2, R126, PT ;  /* 0x0000007e0200720c */ /* 0x000fe20003f84070 */
[----:B------:R-:W-:Y:S02]  /*19e0*/  IMAD.MOV R7, RZ, RZ, -R5 ;  /* 0x000000ffff077224 */ /* 0x000fe400078e0a05 */
[----:B------:R-:W-:-:S04]  /*19f0*/  IMAD.HI.U32 R5, R3, R141, RZ ;  /* 0x0000008d03057227 */ /* 0x000fc800078e00ff */
[----:B------:R-:W-:Y:S01]  /*1a00*/  IMAD R142, R2, R7, R142 ;  /* 0x00000007028e7224 */ /* 0x000fe200078e028e */
[----:B------:R-:W-:Y:S01]  /*1a10*/  LOP3.LUT R7, R4, 0x30, RZ, 0xfc, !PT ;  /* 0x0000003004077812 */ /* 0x000fe200078efcff */
[----:B------:R-:W-:Y:S02]  /*1a20*/  IMAD.MOV R5, RZ, RZ, -R5 ;  /* 0x000000ffff057224 */ /* 0x000fe400078e0a05 */
[----:B------:R-:W-:Y:S01]  /*1a30*/  @!P6 IMAD.IADD R128, R128, 0x1, -R2 ;  /* 0x000000018080e824 */ /* 0x000fe200078e0a02 */
[----:B------:R-:W-:Y:S01]  /*1a40*/  ISETP.GE.AND P6, PT, R9, RZ, PT ;  /* 0x000000ff0900720c */ /* 0x000fe20003fc6270 */
[C---:B------:R-:W-:Y:S01]  /*1a50*/  IMAD R141, R2.reuse, R5, R141 ;  /* 0x00000005028d7224 */ /* 0x040fe200078e028d */
[----:B------:R-:W-:Y:S01]  /*1a60*/  IABS R135, R7 ;  /* 0x0000000700877213 */ /* 0x000fe20000000000 */
[----:B------:R-:W-:Y:S01]  /*1a70*/  @!P3 IMAD.MOV R127, RZ, RZ, -R127 ;  /* 0x000000ffff7fb224 */ /* 0x000fe200078e0a7f */
[C---:B------:R-:W-:Y:S01]  /*1a80*/  ISETP.GT.U32.AND P3, PT, R2.reuse, R142, PT ;  /* 0x0000008e0200720c */ /* 0x040fe20003f64070 */
[----:B------:R-:W-:Y:S01]  /*1a90*/  @!P1 IMAD.MOV R124, RZ, RZ, -R124 ;  /* 0x000000ffff7c9224 */ /* 0x000fe200078e0a7c */
[----:B------:R-:W-:Y:S01]  /*1aa0*/  ISETP.GT.U32.AND P1, PT, R2, R128, PT ;  /* 0x000000800200720c */ /* 0x000fe20003f24070 */
[----:B------:R-:W-:Y:S01]  /*1ab0*/  @!P4 IMAD.IADD R126, R126, 0x1, -R2 ;  /* 0x000000017e7ec824 */ /* 0x000fe200078e0a02 */
[----:B------:R-:W-:Y:S01]  /*1ac0*/  ISETP.GT.U32.AND P4, PT, R2, R141, PT ;  /* 0x0000008d0200720c */ /* 0x000fe20003f84070 */
[----:B------:R-:W-:Y:S01]  /*1ad0*/  IMAD.HI.U32 R5, R3, R134, RZ ;  /* 0x0000008603057227 */ /* 0x000fe200078e00ff */
[----:B------:R-:W-:-:S03]  /*1ae0*/  LOP3.LUT R9, R4, 0x32, RZ, 0xfc, !PT ;  /* 0x0000003204097812 */ /* 0x000fc600078efcff */
[----:B------:R-:W-:Y:S01]  /*1af0*/  IMAD.HI.U32 R6, R3, R131, RZ ;  /* 0x0000008303067227 */ /* 0x000fe200078e00ff */
[----:B------:R-:W-:-:S03]  /*1b00*/  IABS R138, R9 ;  /* 0x00000009008a7213 */ /* 0x000fc60000000000 */
[----:B------:R-:W-:Y:S02]  /*1b10*/  IMAD.MOV R5, RZ, RZ, -R5 ;  /* 0x000000ffff057224 */ /* 0x000fe400078e0a05 */
[----:B------:R-:W-:Y:S01]  /*1b20*/  @!P3 IMAD.IADD R142, R142, 0x1, -R2 ;  /* 0x000000018e8eb824 */ /* 0x000fe200078e0a02 */
[----:B------:R-:W-:Y:S01]  /*1b30*/  ISETP.GE.AND P3, PT, R8, RZ, PT ;  /* 0x000000ff0800720c */ /* 0x000fe20003f66270 */
[----:B------:R-:W-:Y:S01]  /*1b40*/  IMAD.MOV R6, RZ, RZ, -R6 ;  /* 0x000000ffff067224 */ /* 0x000fe200078e0a06 */
[----:B------:R-:W-:Y:S01]  /*1b50*/  LOP3.LUT R8, R4, 0x38, RZ, 0xfc, !PT ;  /* 0x0000003804087812 */ /* 0x000fe200078efcff */
[----:B------:R-:W-:Y:S02]  /*1b60*/  @!P1 IMAD.IADD R128, R128, 0x1, -R2 ;  /* 0x0000000180809824 */ /* 0x000fe400078e0a02 */
[C---:B------:R-:W-:Y:S01]  /*1b70*/  IMAD R134, R2.reuse, R5, R134 ;  /* 0x0000000502867224 */ /* 0x040fe200078e0286 */
[----:B------:R-:W-:Y:S01]  /*1b80*/  IABS R114, R8 ;  /* 0x0000000800727213 */ /* 0x000fe20000000000 */
[----:B------:R-:W-:Y:S01]  /*1b90*/  @!P4 IMAD.IADD R141, R141, 0x1, -R2 ;  /* 0x000000018d8dc824 */ /* 0x000fe200078e0a02 */
[C---:B------:R-:W-:Y:S01]  /*1ba0*/  ISETP.GT.U32.AND P4, PT, R2.reuse, R142, PT ;  /* 0x0000008e0200720c */ /* 0x040fe20003f84070 */
[----:B------:R-:W-:-:S02]  /*1bb0*/  IMAD R131, R2, R6, R131 ;  /* 0x0000000602837224 */ /* 0x000fc400078e0283 */
[----:B------:R-:W-:Y:S01]  /*1bc0*/  @!P6 IMAD.MOV R128, RZ, RZ, -R128 ;  /* 0x000000ffff80e224 */ /* 0x000fe200078e0a80 */
[C---:B------:R-:W-:Y:S01]  /*1bd0*/  ISETP.GT.U32.AND P6, PT, R2.reuse, R134, PT ;  /* 0x000000860200720c */ /* 0x040fe20003fc4070 */
[----:B------:R-:W-:Y:S01]  /*1be0*/  IMAD.HI.U32 R5, R3, R135, RZ ;  /* 0x0000008703057227 */ /* 0x000fe200078e00ff */
[----:B------:R-:W-:-:S03]  /*1bf0*/  ISETP.GT.U32.AND P1, PT, R2, R131, PT ;  /* 0x000000830200720c */ /* 0x000fc60003f24070 */
[----:B------:R-:W-:Y:S02]  /*1c00*/  IMAD.MOV R6, RZ, RZ, -R5 ;  /* 0x000000ffff067224 */ /* 0x000fe400078e0a05 */
[--C-:B------:R-:W-:Y:S02]  /*1c10*/  @!P5 IMAD.IADD R129, R129, 0x1, -R2.reuse ;  /* 0x000000018181d824 */ /* 0x100fe400078e0a02 */
[--C-:B------:R-:W-:Y:S01]  /*1c20*/  @!P4 IMAD.IADD R142, R142, 0x1, -R2.reuse ;  /* 0x000000018e8ec824 */ /* 0x100fe200078e0a02 */
[----:B------:R-:W-:Y:S01]  /*1c30*/  ISETP.GE.AND P4, PT, R11, RZ, PT ;  /* 0x000000ff0b00720c */ /* 0x000fe20003f86270 */
[C---:B------:R-:W-:Y:S01]  /*1c40*/  IMAD R135, R2.reuse, R6, R135 ;  /* 0x0000000602877224 */ /* 0x040fe200078e0287 */
[----:B------:R-:W-:Y:S01]  /*1c50*/  ISETP.GT.U32.AND P5, PT, R2, R129, PT ;  /* 0x000000810200720c */ /* 0x000fe20003fa4070 */
[----:B------:R-:W-:Y:S01]  /*1c60*/  @!P6 IMAD.IADD R134, R134, 0x1, -R2 ;  /* 0x000000018686e824 */ /* 0x000fe200078e0a02 */
[----:B------:R-:W-:Y:S01]  /*1c70*/  LOP3.LUT R6, R4, 0x34, RZ, 0xfc, !PT ;  /* 0x0000003404067812 */ /* 0x000fe200078efcff */
[----:B------:R-:W-:Y:S01]  /*1c80*/  @!P3 IMAD.MOV R142, RZ, RZ, -R142 ;  /* 0x000000ffff8eb224 */ /* 0x000fe200078e0a8e */
[C---:B------:R-:W-:Y:S01]  /*1c90*/  ISETP.GT.U32.AND P3, PT, R2.reuse, R135, PT ;  /* 0x000000870200720c */ /* 0x040fe20003f64070 */
[----:B------:R-:W-:Y:S01]  /*1ca0*/  @!P1 IMAD.IADD R131, R131, 0x1, -R2 ;  /* 0x0000000183839824 */ /* 0x000fe200078e0a02 */
[----:B------:R-:W-:Y:S01]  /*1cb0*/  ISETP.GT.U32.AND P6, PT, R2, R134, PT ;  /* 0x000000860200720c */ /* 0x000fe20003fc4070 */
[----:B------:R-:W-:Y:S01]  /*1cc0*/  IMAD.HI.U32 R5, R3, R138, RZ ;  /* 0x0000008a03057227 */ /* 0x000fe200078e00ff */
[----:B------:R-:W-:-:S02]  /*1cd0*/  IABS R136, R6 ;  /* 0x0000000600887213 */ /* 0x000fc40000000000 */
[----:B------:R-:W-:Y:S01]  /*1ce0*/  ISETP.GT.U32.AND P1, PT, R2, R131, PT ;  /* 0x000000830200720c */ /* 0x000fe20003f24070 */
[----:B------:R-:W-:Y:S01]  /*1cf0*/  IMAD.MOV R5, RZ, RZ, -R5 ;  /* 0x000000ffff057224 */ /* 0x000fe200078e0a05 */
[----:B------:R-:W-:Y:S01]  /*1d00*/  LOP3.LUT R11, R4, 0x3e, RZ, 0xfc, !PT ;  /* 0x0000003e040b7812 */ /* 0x000fe200078efcff */
[----:B------:R-:W-:Y:S01]  /*1d10*/  @!P5 IMAD.IADD R129, R129, 0x1, -R2 ;  /* 0x000000018181d824 */ /* 0x000fe200078e0a02 */
[----:B------:R-:W-:Y:S01]  /*1d20*/  ISETP.GE.AND P5, PT, R12, RZ, PT ;  /* 0x000000ff0c00720c */ /* 0x000fe20003fa6270 */
[----:B------:R-:W-:Y:S01]  /*1d30*/  IMAD R138, R2, R5, R138 ;  /* 0x00000005028a7224 */ /* 0x000fe200078e028a */
[----:B------:R-:W-:Y:S01]  /*1d40*/  IABS R111, R11 ;  /* 0x0000000b006f7213 */ /* 0x000fe20000000000 */
[--C-:B------:R-:W-:Y:S01]  /*1d50*/  @!P3 IMAD.IADD R135, R135, 0x1, -R2.reuse ;  /* 0x000000018787b824 */ /* 0x100fe200078e0a02 */
[----:B------:R-:W-:Y:S01]  /*1d60*/  LOP3.LUT R12, R4, 0x52, RZ, 0xfc, !PT ;  /* 0x00000052040c7812 */ /* 0x000fe200078efcff */
[----:B------:R-:W-:Y:S01]  /*1d70*/  @!P6 IMAD.IADD R134, R134, 0x1, -R2 ;  /* 0x000000018686e824 */ /* 0x000fe200078e0a02 */
[C---:B------:R-:W-:Y:S01]  /*1d80*/  ISETP.GT.U32.AND P6, PT, R2.reuse, R138, PT ;  /* 0x0000008a0200720c */ /* 0x040fe20003fc4070 */
[----:B------:R-:W-:Y:S01]  /*1d90*/  IMAD.HI.U32 R5, R3, R136, RZ ;  /* 0x0000008803057227 */ /* 0x000fe200078e00ff */
[----:B------:R-:W-:-:S02]  /*1da0*/  ISETP.GT.U32.AND P3, PT, R2, R135, PT ;  /* 0x000000870200720c */ /* 0x000fc40003f64070 */
[----:B------:R-:W-:Y:S01]  /*1db0*/  IABS R101, R12 ;  /* 0x0000000c00657213 */ /* 0x000fe20000000000 */
[----:B------:R-:W-:Y:S01]  /*1dc0*/  @!P0 IMAD.MOV R126, RZ, RZ, -R126 ;  /* 0x000000ffff7e8224 */ /* 0x000fe200078e0a7e */
[----:B------:R-:W-:Y:S01]  /*1dd0*/  ISETP.GT.U32.AND P0, PT, R2, R141, PT ;  /* 0x0000008d0200720c */ /* 0x000fe20003f04070 */
[----:B------:R-:W-:Y:S01]  /*1de0*/  @!P1 IMAD.IADD R131, R131, 0x1, -R2 ;  /* 0x0000000183839824 */ /* 0x000fe200078e0a02 */
[----:B------:R-:W-:Y:S01]  /*1df0*/  ISETP.GE.AND P1, PT, R7, RZ, PT ;  /* 0x000000ff0700720c */ /* 0x000fe20003f26270 */
[----:B------:R-:W-:Y:S02]  /*1e00*/  IMAD.MOV R7, RZ, RZ, -R5 ;  /* 0x000000ffff077224 */ /* 0x000fe400078e0a05 */
[----:B------:R-:W-:Y:S01]  /*1e10*/  @!P5 IMAD.MOV R129, RZ, RZ, -R129 ;  /* 0x000000ffff81d224 */ /* 0x000fe200078e0a81 */
[----:B------:R-:W-:Y:S01]  /*1e20*/  ISETP.GE.AND P5, PT, R10, RZ, PT ;  /* 0x000000ff0a00720c */ /* 0x000fe20003fa6270 */
[----:B------:R-:W-:Y:S01]  /*1e30*/  @!P4 IMAD.MOV R131, RZ, RZ, -R131 ;  /* 0x000000ffff83c224 */ /* 0x000fe200078e0a83 */
[----:B------:R-:W-:Y:S01]  /*1e40*/  ISETP.GE.AND P4, PT, R6, RZ, PT ;  /* 0x000000ff0600720c */ /* 0x000fe20003f86270 */
[----:B------:R-:W-:Y:S01]  /*1e50*/  IMAD R136, R2, R7, R136 ;  /* 0x0000000702887224 */ /* 0x000fe200078e0288 */
[----:B------:R-:W-:Y:S01]  /*1e60*/  LOP3.LUT R6, R4, 0x36, RZ, 0xfc, !PT ;  /* 0x0000003604067812 */ /* 0x000fe200078efcff */
[--C-:B------:R-:W-:Y:S01]  /*1e70*/  @!P6 IMAD.IADD R138, R138, 0x1, -R2.reuse ;  /* 0x000000018a8ae824 */ /* 0x100fe200078e0a02 */
[----:B------:R-:W-:Y:S01]  /*1e80*/  LOP3.LUT R10, R4, 0x3c, RZ, 0xfc, !PT ;  /* 0x0000003c040a7812 */ /* 0x000fe200078efcff */
[--C-:B------:R-:W-:Y:S01]  /*1e90*/  @!P3 IMAD.IADD R135, R135, 0x1, -R2.reuse ;  /* 0x000000018787b824 */ /* 0x100fe200078e0a02 */
[----:B------:R-:W-:Y:S01]  /*1ea0*/  IABS R137, R6 ;  /* 0x0000000600897213 */ /* 0x000fe20000000000 */
[----:B------:R-:W-:Y:S01]  /*1eb0*/  @!P0 IMAD.IADD R141, R141, 0x1, -R2 ;  /* 0x000000018d8d8824 */ /* 0x000fe200078e0a02 */
[----:B------:R-:W-:Y:S01]  /*1ec0*/  ISETP.GT.U32.AND P3, PT, R2, R136, PT ;  /* 0x000000880200720c */ /* 0x000fe20003f64070 */
[----:B------:R-:W-:Y:S01]  /*1ed0*/  @!P1 IMAD.MOV R135, RZ, RZ, -R135 ;  /* 0x000000ffff879224 */ /* 0x000fe200078e0a87 */
[----:B------:R-:W-:Y:S01]  /*1ee0*/  ISETP.GE.AND P0, PT, R14, RZ, PT ;  /* 0x000000ff0e00720c */ /* 0x000fe20003f06270 */
[----:B------:R-:W-:Y:S01]  /*1ef0*/  IMAD.HI.U32 R5, R3, R137, RZ ;  /* 0x0000008903057227 */ /* 0x000fe200078e00ff */
[----:B------:R-:W-:-:S02]  /*1f00*/  ISETP.GT.U32.AND P6, PT, R2, R138, PT ;  /* 0x0000008a0200720c */ /* 0x000fc40003fc4070 */
[----:B------:R-:W-:Y:S01]  /*1f10*/  IABS R112, R10 ;  /* 0x0000000a00707213 */ /* 0x000fe20000000000 */
[----:B------:R-:W-:Y:S01]  /*1f20*/  @!P5 IMAD.MOV R141, RZ, RZ, -R141 ;  /* 0x000000ffff8dd224 */ /* 0x000fe200078e0a8d */
[----:B------:R-:W-:Y:S01]  /*1f30*/  ISETP.GE.AND P5, PT, R9, RZ, PT ;  /* 0x000000ff0900720c */ /* 0x000fe20003fa6270 */
[----:B------:R-:W-:Y:S01]  /*1f40*/  IMAD.MOV R5, RZ, RZ, -R5 ;  /* 0x000000ffff057224 */ /* 0x000fe200078e0a05 */
[C---:B------:R-:W-:Y:S02]  /*1f50*/  LOP3.LUT R9, R4.reuse, 0x3a, RZ, 0xfc, !PT ;  /* 0x0000003a04097812 */ /* 0x040fe400078efcff */
[----:B------:R-:W-:Y:S01]  /*1f60*/  LOP3.LUT R14, R4, 0x54, RZ, 0xfc, !PT ;  /* 0x00000054040e7812 */ /* 0x000fe200078efcff */
[----:B------:R-:W-:Y:S01]  /*1f70*/  IMAD R137, R2, R5, R137 ;  /* 0x0000000502897224 */ /* 0x000fe200078e0289 */
[----:B------:R-:W-:Y:S01]  /*1f80*/  IABS R113, R9 ;  /* 0x0000000900717213 */ /* 0x000fe20000000000 */
[----:B------:R-:W-:Y:S01]  /*1f90*/  @!P3 IMAD.IADD R136, R136, 0x1, -R2 ;  /* 0x000000018888b824 */ /* 0x000fe200078e0a02 */
[----:B------:R-:W-:Y:S01]  /*1fa0*/  IABS R100, R14 ;  /* 0x0000000e00647213 */ /* 0x000fe20000000000 */
[----:B------:R-:W-:Y:S01]  /*1fb0*/  @!P0 IMAD.MOV R134, RZ, RZ, -R134 ;  /* 0x000000ffff868224 */ /* 0x000fe200078e0a86 */
[----:B------:R-:W-:Y:S01]  /*1fc0*/  ISETP.GE.AND P0, PT, R6, RZ, PT ;  /* 0x000000ff0600720c */ /* 0x000fe20003f06270 */
[----:B------:R-:W-:Y:S01]  /*1fd0*/  @!P6 IMAD.IADD R138, R138, 0x1, -R2 ;  /* 0x000000018a8ae824 */ /* 0x000fe200078e0a02 */
[C---:B------:R-:W-:Y:S01]  /*1fe0*/  ISETP.GT.U32.AND P6, PT, R2.reuse, R137, PT ;  /* 0x000000890200720c */ /* 0x040fe20003fc4070 */
[----:B------:R-:W-:Y:S01]  /*1ff0*/  IMAD.HI.U32 R6, R3, R114, RZ ;  /* 0x0000007203067227 */ /* 0x000fe200078e00ff */
[----:B------:R-:W-:-:S03]  /*2000*/  ISETP.GT.U32.AND P3, PT, R2, R136, PT ;  /* 0x000000880200720c */ /* 0x000fc60003f64070 */
[----:B------:R-:W-:-:S04]  /*2010*/  IMAD.HI.U32 R5, R3, R113, RZ ;  /* 0x0000007103057227 */ /* 0x000fc800078e00ff */
[----:B------:R-:W-:Y:S02]  /*2020*/  IMAD.MOV R7, RZ, RZ, -R6 ;  /* 0x000000ffff077224 */ /* 0x000fe400078e0a06 */
[----:B------:R-:W-:Y:S02]  /*2030*/  IMAD.MOV R6, RZ, RZ, -R5 ;  /* 0x000000ffff067224 */ /* 0x000fe400078e0a05 */
[--C-:B------:R-:W-:Y:S02]  /*2040*/  @!P6 IMAD.IADD R137, R137, 0x1, -R2.reuse ;  /* 0x000000018989e824 */ /* 0x100fe400078e0a02 */
[----:B------:R-:W-:Y:S02]  /*2050*/  IMAD R113, R2, R6, R113 ;  /* 0x0000000602717224 */ /* 0x000fe400078e0271 */
[----:B------:R-:W-:Y:S01]  /*2060*/  @!P3 IMAD.IADD R136, R136, 0x1, -R2 ;  /* 0x000000018888b824 */ /* 0x000fe200078e0a02 */
[C---:B------:R-:W-:Y:S01]  /*2070*/  ISETP.GT.U32.AND P6, PT, R2.reuse, R137, PT ;  /* 0x000000890200720c */ /* 0x040fe20003fc4070 */
[C---:B------:R-:W-:Y:S01]  /*2080*/  IMAD R114, R2.reuse, R7, R114 ;  /* 0x0000000702727224 */ /* 0x040fe200078e0272 */
[----:B------:R-:W-:Y:S01]  /*2090*/  ISETP.GT.U32.AND P3, PT, R2, R113, PT ;  /* 0x000000710200720c */ /* 0x000fe20003f64070 */
[----:B------:R-:W-:-:S03]  /*20a0*/  IMAD.HI.U32 R5, R3, R112, RZ ;  /* 0x0000007003057227 */ /* 0x000fc600078e00ff */
[----:B------:R-:W-:Y:S01]  /*20b0*/  ISETP.GT.U32.AND P1, PT, R2, R114, PT ;  /* 0x000000720200720c */ /* 0x000fe20003f24070 */
[----:B------:R-:W-:Y:S02]  /*20c0*/  IMAD.MOV R5, RZ, RZ, -R5 ;  /* 0x000000ffff057224 */ /* 0x000fe400078e0a05 */
[----:B------:R-:W-:Y:S01]  /*20d0*/  @!P5 IMAD.MOV R138, RZ, RZ, -R138 ;  /* 0x000000ffff8ad224 */ /* 0x000fe200078e0a8a */
[----:B------:R-:W-:Y:S01]  /*20e0*/  ISETP.GE.AND P5, PT, R8, RZ, PT ;  /* 0x000000ff0800720c */ /* 0x000fe20003fa6270 */
[----:B------:R-:W-:Y:S01]  /*20f0*/  IMAD.HI.U32 R6, R3, R111, RZ ;  /* 0x0000006f03067227 */ /* 0x000fe200078e00ff */
[----:B------:R-:W-:-:S03]  /*2100*/  LOP3.LUT R8, R4, 0x40, RZ, 0xfc, !PT ;  /* 0x0000004004087812 */ /* 0x000fc600078efcff */
[C---:B------:R-:W-:Y:S01]  /*2110*/  IMAD R112, R2.reuse, R5, R112 ;  /* 0x0000000502707224 */ /* 0x040fe200078e0270 */
[----:B------:R-:W-:Y:S01]  /*2120*/  IABS R110, R8 ;  /* 0x00000008006e7213 */ /* 0x000fe20000000000 */
[----:B------:R-:W-:Y:S02]  /*2130*/  @!P3 IMAD.IADD R113, R113, 0x1, -R2 ;  /* 0x000000017171b824 */ /* 0x000fe400078e0a02 */
[----:B------:R-:W-:Y:S02]  /*2140*/  IMAD.MOV R6, RZ, RZ, -R6 ;  /* 0x000000ffff067224 */ /* 0x000fe400078e0a06 */
[--C-:B------:R-:W-:Y:S01]  /*2150*/  @!P6 IMAD.IADD R137, R137, 0x1, -R2.reuse ;  /* 0x000000018989e824 */ /* 0x100fe200078e0a02 */
[----:B------:R-:W-:Y:S01]  /*2160*/  ISETP.GT.U32.AND P6, PT, R2, R112, PT ;  /* 0x000000700200720c */ /* 0x000fe20003fc4070 */
[----:B------:R-:W-:Y:S01]  /*2170*/  @!P1 IMAD.IADD R114, R114, 0x1, -R2 ;  /* 0x0000000172729824 */ /* 0x000fe200078e0a02 */
[C---:B------:R-:W-:Y:S01]  /*2180*/  ISETP.GT.U32.AND P3, PT, R2.reuse, R113, PT ;  /* 0x000000710200720c */ /* 0x040fe20003f64070 */
[----:B------:R-:W-:Y:S01]  /*2190*/  @!P4 IMAD.MOV R136, RZ, RZ, -R136 ;  /* 0x000000ffff88c224 */ /* 0x000fe200078e0a88 */
[----:B------:R-:W-:Y:S01]  /*21a0*/  ISETP.GE.AND P4, PT, R9, RZ, PT ;  /* 0x000000ff0900720c */ /* 0x000fe20003f86270 */
[C---:B------:R-:W-:Y:S01]  /*21b0*/  IMAD R111, R2.reuse, R6, R111 ;  /* 0x00000006026f7224 */ /* 0x040fe200078e026f */
[----:B------:R-:W-:Y:S01]  /*21c0*/  ISETP.GT.U32.AND P1, PT, R2, R114, PT ;  /* 0x000000720200720c */ /* 0x000fe20003f24070 */
[----:B------:R-:W-:Y:S01]  /*21d0*/  IMAD.HI.U32 R5, R3, R110, RZ ;  /* 0x0000006e03057227 */ /* 0x000fe200078e00ff */
[----:B------:R-:W-:-:S02]  /*21e0*/  LOP3.LUT R6, R4, 0x42, RZ, 0xfc, !PT ;  /* 0x0000004204067812 */ /* 0x000fc400078efcff */
[----:B------:R-:W-:Y:S01]  /*21f0*/  LOP3.LUT R9, R4, 0x48, RZ, 0xfc, !PT ;  /* 0x0000004804097812 */ /* 0x000fe200078efcff */
[----:B------:R-:W-:Y:S01]  /*2200*/  @!P0 IMAD.MOV R137, RZ, RZ, -R137 ;  /* 0x000000ffff898224 */ /* 0x000fe200078e0a89 */
[----:B------:R-:W-:Y:S01]  /*2210*/  ISETP.GT.U32.AND P0, PT, R2, R111, PT ;  /* 0x0000006f0200720c */ /* 0x000fe20003f04070 */
[----:B------:R-:W-:Y:S01]  /*2220*/  IMAD.MOV R7, RZ, RZ, -R5 ;  /* 0x000000ffff077224 */ /* 0x000fe200078e0a05 */
[----:B------:R-:W-:Y:S01]  /*2230*/  IABS R109, R6 ;  /* 0x00000006006d7213 */ /* 0x000fe20000000000 */
[--C-:B------:R-:W-:Y:S01]  /*2240*/  @!P6 IMAD.IADD R112, R112, 0x1, -R2.reuse ;  /* 0x000000017070e824 */ /* 0x100fe200078e0a02 */
[----:B------:R-:W-:Y:S01]  /*2250*/  IABS R106, R9 ;  /* 0x00000009006a7213 */ /* 0x000fe20000000000 */
[----:B------:R-:W-:Y:S01]  /*2260*/  @!P3 IMAD.IADD R113, R113, 0x1, -R2 ;  /* 0x000000017171b824 */ /* 0x000fe200078e0a02 */
[----:B------:R-:W-:Y:S01]  /*2270*/  ISETP.GE.AND P3, PT, R8, RZ, PT ;  /* 0x000000ff0800720c */ /* 0x000fe20003f66270 */
[C---:B------:R-:W-:Y:S01]  /*2280*/  IMAD R110, R2.reuse, R7, R110 ;  /* 0x00000007026e7224 */ /* 0x040fe200078e026e */
[----:B------:R-:W-:Y:S01]  /*2290*/  ISETP.GT.U32.AND P6, PT, R2, R112, PT ;  /* 0x000000700200720c */ /* 0x000fe20003fc4070 */
[----:B------:R-:W-:Y:S01]  /*22a0*/  @!P4 IMAD.MOV R113, RZ, RZ, -R113 ;  /* 0x000000ffff71c224 */ /* 0x000fe200078e0a71 */
[----:B------:R-:W-:Y:S01]  /*22b0*/  LOP3.LUT R7, R4, 0x44, RZ, 0xfc, !PT ;  /* 0x0000004404077812 */ /* 0x000fe200078efcff */
[--C-:B------:R-:W-:Y:S01]  /*22c0*/  @!P1 IMAD.IADD R114, R114, 0x1, -R2.reuse ;  /* 0x0000000172729824 */ /* 0x100fe200078e0a02 */
[----:B------:R-:W-:Y:S01]  /*22d0*/  ISETP.GT.U32.AND P4, PT, R2, R110, PT ;  /* 0x0000006e0200720c */ /* 0x000fe20003f84070 */
[----:B------:R-:W-:Y:S01]  /*22e0*/  @!P0 IMAD.IADD R111, R111, 0x1, -R2 ;  /* 0x000000016f6f8824 */ /* 0x000fe200078e0a02 */
[----:B------:R-:W-:Y:S01]  /*22f0*/  ISETP.GE.AND P1, PT, R10, RZ, PT ;  /* 0x000000ff0a00720c */ /* 0x000fe20003f26270 */
[----:B------:R-:W-:Y:S01]  /*2300*/  IMAD.HI.U32 R5, R3, R109, RZ ;  /* 0x0000006d03057227 */ /* 0x000fe200078e00ff */
[----:B------:R-:W-:-:S02]  /*2310*/  IABS R108, R7 ;  /* 0x00000007006c7213 */ /* 0x000fc40000000000 */
[----:B------:R-:W-:Y:S01]  /*2320*/  ISETP.GT.U32.AND P0, PT, R2, R111, PT ;  /* 0x0000006f0200720c */ /* 0x000fe20003f04070 */
[----:B------:R-:W-:Y:S01]  /*2330*/  IMAD.MOV R5, RZ, RZ, -R5 ;  /* 0x000000ffff057224 */ /* 0x000fe200078e0a05 */
[----:B------:R-:W-:Y:S01]  /*2340*/  LOP3.LUT R8, R4, 0x46, RZ, 0xfc, !PT ;  /* 0x0000004604087812 */ /* 0x000fe200078efcff */
[--C-:B------:R-:W-:Y:S01]  /*2350*/  @!P6 IMAD.IADD R112, R112, 0x1, -R2.reuse ;  /* 0x000000017070e824 */ /* 0x100fe200078e0a02 */
[----:B------:R-:W-:Y:S01]  /*2360*/  ISETP.GE.AND P6, PT, R6, RZ, PT ;  /* 0x000000ff0600720c */ /* 0x000fe20003fc6270 */
[----:B------:R-:W-:Y:S01]  /*2370*/  IMAD R109, R2, R5, R109 ;  /* 0x00000005026d7224 */ /* 0x000fe200078e026d */
[----:B------:R-:W-:Y:S01]  /*2380*/  IABS R107, R8 ;  /* 0x00000008006b7213 */ /* 0x000fe20000000000 */
[----:B------:R-:W-:Y:S01]  /*2390*/  @!P4 IMAD.IADD R110, R110, 0x1, -R2 ;  /* 0x000000016e6ec824 */ /* 0x000fe200078e0a02 */
[----:B------:R-:W-:Y:S01]  /*23a0*/  ISETP.GE.AND P4, PT, R7, RZ, PT ;  /* 0x000000ff0700720c */ /* 0x000fe20003f86270 */
[----:B------:R-:W-:Y:S01]  /*23b0*/  @!P1 IMAD.MOV R112, RZ, RZ, -R112 ;  /* 0x000000ffff709224 */ /* 0x000fe200078e0a70 */
[----:B------:R-:W-:Y:S01]  /*23c0*/  LOP3.LUT R10, R4, 0x4e, RZ, 0xfc, !PT ;  /* 0x0000004e040a7812 */ /* 0x000fe200078efcff */
[----:B------:R-:W-:Y:S01]  /*23d0*/  IMAD.HI.U32 R5, R3, R108, RZ ;  /* 0x0000006c03057227 */ /* 0x000fe200078e00ff */
[----:B------:R-:W-:-:S02]  /*23e0*/  ISETP.GT.U32.AND P1, PT, R2, R110, PT ;  /* 0x0000006e0200720c */ /* 0x000fc40003f24070 */
[----:B------:R-:W-:Y:S01]  /*23f0*/  IABS R103, R10 ;  /* 0x0000000a00677213 */ /* 0x000fe20000000000 */
[----:B------:R-:W-:Y:S01]  /*2400*/  @!P0 IMAD.IADD R111, R111, 0x1, -R2 ;  /* 0x000000016f6f8824 */ /* 0x000fe200078e0a02 */
[----:B------:R-:W-:Y:S01]  /*2410*/  ISETP.GT.U32.AND P0, PT, R2, R109, PT ;  /* 0x0000006d0200720c */ /* 0x000fe20003f04070 */
[----:B------:R-:W-:Y:S02]  /*2420*/  IMAD.MOV R5, RZ, RZ, -R5 ;  /* 0x000000ffff057224 */ /* 0x000fe400078e0a05 */
[----:B------:R-:W-:-:S04]  /*2430*/  IMAD.HI.U32 R6, R3, R107, RZ ;  /* 0x0000006b03067227 */ /* 0x000fc800078e00ff */
[----:B------:R-:W-:Y:S01]  /*2440*/  IMAD R108, R2, R5, R108 ;  /* 0x00000005026c7224 */ /* 0x000fe200078e026c */
[----:B------:R-:W-:Y:S01]  /*2450*/  LOP3.LUT R5, R4, 0x4a, RZ, 0xfc, !PT ;  /* 0x0000004a04057812 */ /* 0x000fe200078efcff */
[----:B------:R-:W-:Y:S01]  /*2460*/  @!P1 IMAD.IADD R110, R110, 0x1, -R2 ;  /* 0x000000016e6e9824 */ /* 0x000fe200078e0a02 */
[----:B------:R-:W-:Y:S01]  /*2470*/  ISETP.GE.AND P1, PT, R9, RZ, PT ;  /* 0x000000ff0900720c */ /* 0x000fe20003f26270 */
[----:B------:R-:W-:Y:S01]  /*2480*/  IMAD.MOV R6, RZ, RZ, -R6 ;  /* 0x000000ffff067224 */ /* 0x000fe200078e0a06 */
[----:B------:R-:W-:Y:S01]  /*2490*/  IABS R105, R5 ;  /* 0x0000000500697213 */ /* 0x000fe20000000000 */
[----:B------:R-:W-:Y:S01]  /*24a0*/  @!P0 IMAD.IADD R109, R109, 0x1, -R2 ;  /* 0x000000016d6d8824 */ /* 0x000fe200078e0a02 */
[----:B------:R-:W-:Y:S01]  /*24b0*/  LOP3.LUT R9, R4, 0x4c, RZ, 0xfc, !PT ;  /* 0x0000004c04097812 */ /* 0x000fe200078efcff */
[----:B------:R-:W-:Y:S01]  /*24c0*/  @!P3 IMAD.MOV R110, RZ, RZ, -R110 ;  /* 0x000000ffff6eb224 */ /* 0x000fe200078e0a6e */
[C---:B------:R-:W-:Y:S01]  /*24d0*/  ISETP.GT.U32.AND P3, PT, R2.reuse, R108, PT ;  /* 0x0000006c0200720c */ /* 0x040fe20003f64070 */
[C---:B------:R-:W-:Y:S01]  /*24e0*/  IMAD R107, R2.reuse, R6, R107 ;  /* 0x00000006026b7224 */ /* 0x040fe200078e026b */
[----:B------:R-:W-:Y:S01]  /*24f0*/  ISETP.GT.U32.AND P0, PT, R2, R109, PT ;  /* 0x0000006d0200720c */ /* 0x000fe20003f04070 */
[----:B------:R-:W-:Y:S01]  /*2500*/  IMAD.HI.U32 R7, R3, R106, RZ ;  /* 0x0000006a03077227 */ /* 0x000fe200078e00ff */
[----:B------:R-:W-:-:S03]  /*2510*/  IABS R104, R9 ;  /* 0x0000000900687213 */ /* 0x000fc60000000000 */
[----:B------:R-:W-:Y:S02]  /*2520*/  IMAD.MOV R7, RZ, RZ, -R7 ;  /* 0x000000ffff077224 */ /* 0x000fe400078e0a07 */
[----:B------:R-:W-:Y:S01]  /*2530*/  @!P5 IMAD.MOV R114, RZ, RZ, -R114 ;  /* 0x000000ffff72d224 */ /* 0x000fe200078e0a72 */
[----:B------:R-:W-:Y:S01]  /*2540*/  ISETP.GE.AND P5, PT, R11, RZ, PT ;  /* 0x000000ff0b00720c */ /* 0x000fe20003fa6270 */
[----:B------:R-:W-:Y:S01]  /*2550*/  IMAD R106, R2, R7, R106 ;  /* 0x00000007026a7224 */ /* 0x000fe200078e026a */
[----:B------:R-:W-:Y:S01]  /*2560*/  LOP3.LUT R11, R4, 0x50, RZ, 0xfc, !PT ;  /* 0x00000050040b7812 */ /* 0x000fe200078efcff */
[--C-:B------:R-:W-:Y:S02]  /*2570*/  @!P3 IMAD.IADD R108, R108, 0x1, -R2.reuse ;  /* 0x000000016c6cb824 */ /* 0x100fe400078e0a02 */
[----:B------:R-:W-:Y:S01]  /*2580*/  @!P0 IMAD.IADD R109, R109, 0x1, -R2 ;  /* 0x000000016d6d8824 */ /* 0x000fe200078e0a02 */
[----:B------:R-:W-:Y:S01]  /*2590*/  ISETP.GE.AND P0, PT, R5, RZ, PT ;  /* 0x000000ff0500720c */ /* 0x000fe20003f06270 */
[----:B------:R-:W-:Y:S01]  /*25a0*/  IMAD.HI.U32 R5, R3, R105, RZ ;  /* 0x0000006903057227 */ /* 0x000fe200078e00ff */
[----:B------:R-:W-:-:S02]  /*25b0*/  ISETP.GT.U32.AND P3, PT, R2, R108, PT ;  /* 0x0000006c0200720c */ /* 0x000fc40003f64070 */
[----:B------:R-:W-:Y:S01]  /*25c0*/  IABS R102, R11 ;  /* 0x0000000b00667213 */ /* 0x000fe20000000000 */
[----:B------:R-:W-:Y:S01]  /*25d0*/  @!P6 IMAD.MOV R109, RZ, RZ, -R109 ;  /* 0x000000ffff6de224 */ /* 0x000fe200078e0a6d */
[----:B------:R-:W-:Y:S01]  /*25e0*/  ISETP.GT.U32.AND P6, PT, R2, R107, PT ;  /* 0x0000006b0200720c */ /* 0x000fe20003fc4070 */
[----:B------:R-:W-:Y:S01]  /*25f0*/  @!P5 IMAD.MOV R111, RZ, RZ, -R111 ;  /* 0x000000ffff6fd224 */ /* 0x000fe200078e0a6f */
[----:B------:R-:W-:Y:S01]  /*2600*/  ISETP.GE.AND P5, PT, R8, RZ, PT ;  /* 0x000000ff0800720c */ /* 0x000fe20003fa6270 */
[----:B------:R-:W-:Y:S02]  /*2610*/  IMAD.MOV R8, RZ, RZ, -R5 ;  /* 0x000000ffff087224 */ /* 0x000fe400078e0a05 */
[----:B------:R-:W-:-:S04]  /*2620*/  IMAD.HI.U32 R5, R3, R104, RZ ;  /* 0x0000006803057227 */ /* 0x000fc800078e00ff */
[----:B------:R-:W-:Y:S01]  /*2630*/  @!P3 IMAD.IADD R108, R108, 0x1, -R2 ;  /* 0x000000016c6cb824 */ /* 0x000fe200078e0a02 */
[----:B------:R-:W-:Y:S01]  /*2640*/  ISETP.GT.U32.AND P3, PT, R2, R106, PT ;  /* 0x0000006a0200720c */ /* 0x000fe20003f64070 */
[----:B------:R-:W-:-:S04]  /*2650*/  IMAD.HI.U32 R6, R3, R103, RZ ;  /* 0x0000006703067227 */ /* 0x000fc800078e00ff */
[----:B------:R-:W-:Y:S02]  /*2660*/  @!P6 IMAD.IADD R107, R107, 0x1, -R2 ;  /* 0x000000016b6be824 */ /* 0x000fe400078e0a02 */
[----:B------:R-:W-:Y:S02]  /*2670*/  IMAD.MOV R5, RZ, RZ, -R5 ;  /* 0x000000ffff057224 */ /* 0x000fe400078e0a05 */
[C---:B------:R-:W-:Y:S01]  /*2680*/  IMAD R105, R2.reuse, R8, R105 ;  /* 0x0000000802697224 */ /* 0x040fe200078e0269 */
[----:B------:R-:W-:Y:S01]  /*2690*/  ISETP.GT.U32.AND P6, PT, R2, R107, PT ;  /* 0x0000006b0200720c */ /* 0x000fe20003fc4070 */
[----:B------:R-:W-:Y:S02]  /*26a0*/  IMAD.MOV R6, RZ, RZ, -R6 ;  /* 0x000000ffff067224 */ /* 0x000fe400078e0a06 */
[----:B------:R-:W-:Y:S02]  /*26b0*/  @!P3 IMAD.IADD R106, R106, 0x1, -R2 ;  /* 0x000000016a6ab824 */ /* 0x000fe400078e0a02 */
[----:B------:R-:W-:-:S02]  /*26c0*/  IMAD R104, R2, R5, R104 ;  /* 0x0000000502687224 */ /* 0x000fc400078e0268 */
[----:B------:R-:W-:Y:S01]  /*26d0*/  IMAD.HI.U32 R7, R3, R102, RZ ;  /* 0x0000006603077227 */ /* 0x000fe200078e00ff */
[----:B------:R-:W-:-:S03]  /*26e0*/  ISETP.GT.U32.AND P3, PT, R2, R106, PT ;  /* 0x0000006a0200720c */ /* 0x000fc60003f64070 */
[C---:B------:R-:W-:Y:S02]  /*26f0*/  IMAD R103, R2.reuse, R6, R103 ;  /* 0x0000000602677224 */ /* 0x040fe400078e0267 */
[----:B------:R-:W-:Y:S01]  /*2700*/  @!P6 IMAD.IADD R107, R107, 0x1, -R2 ;  /* 0x000000016b6be824 */ /* 0x000fe200078e0a02 */
[C---:B------:R-:W-:Y:S01]  /*2710*/  ISETP.GT.U32.AND P6, PT, R2.reuse, R105, PT ;  /* 0x000000690200720c */ /* 0x040fe20003fc4070 */
[----:B------:R-:W-:Y:S01]  /*2720*/  @!P4 IMAD.MOV R108, RZ, RZ, -R108 ;  /* 0x000000ffff6cc224 */ /* 0x000fe200078e0a6c */
[----:B------:R-:W-:Y:S01]  /*2730*/  ISETP.GT.U32.AND P4, PT, R2, R104, PT ;  /* 0x000000680200720c */ /* 0x000fe20003f84070 */
[----:B------:R-:W-:-:S04]  /*2740*/  IMAD.HI.U32 R8, R3, R101, RZ ;  /* 0x0000006503087227 */ /* 0x000fc800078e00ff */
[----:B------:R-:W-:Y:S02]  /*2750*/  IMAD.MOV R7, RZ, RZ, -R7 ;  /* 0x000000ffff077224 */ /* 0x000fe400078e0a07 */
[----:B------:R-:W-:Y:S01]  /*2760*/  @!P5 IMAD.MOV R107, RZ, RZ, -R107 ;  /* 0x000000ffff6bd224 */ /* 0x000fe200078e0a6b */
[C---:B------:R-:W-:Y:S01]  /*2770*/  ISETP.GT.U32.AND P5, PT, R2.reuse, R103, PT ;  /* 0x000000670200720c */ /* 0x040fe20003fa4070 */
[----:B------:R-:W-:Y:S02]  /*2780*/  IMAD.MOV R8, RZ, RZ, -R8 ;  /* 0x000000ffff087224 */ /* 0x000fe400078e0a08 */
[C---:B------:R-:W-:Y:S02]  /*2790*/  IMAD R102, R2.reuse, R7, R102 ;  /* 0x0000000702667224 */ /* 0x040fe400078e0266 */
[----:B------:R-:W-:Y:S01]  /*27a0*/  IMAD R101, R2, R8, R101 ;  /* 0x0000000802657224 */ /* 0x000fe200078e0265 */
[----:B------:R-:W-:Y:S01]  /*27b0*/  LOP3.LUT R8, R4, 0x58, RZ, 0xfc, !PT ;  /* 0x0000005804087812 */ /* 0x000fe200078efcff */
[--C-:B------:R-:W-:Y:S01]  /*27c0*/  @!P3 IMAD.IADD R106, R106, 0x1, -R2.reuse ;  /* 0x000000016a6ab824 */ /* 0x100fe200078e0a02 */
[C---:B------:R-:W-:Y:S01]  /*27d0*/  ISETP.GT.U32.AND P3, PT, R2.reuse, R102, PT ;  /* 0x000000660200720c */ /* 0x040fe20003f64070 */
[--C-:B------:R-:W-:Y:S01]  /*27e0*/  @!P6 IMAD.IADD R105, R105, 0x1, -R2.reuse ;  /* 0x000000016969e824 */ /* 0x100fe200078e0a02 */
[----:B------:R-:W-:Y:S01]  /*27f0*/  ISETP.GT.U32.AND P6, PT, R2, R101, PT ;  /* 0x000000650200720c */ /* 0x000fe20003fc4070 */
[--C-:B------:R-:W-:Y:S01]  /*2800*/  @!P4 IMAD.IADD R104, R104, 0x1, -R2.reuse ;  /* 0x000000016868c824 */ /* 0x100fe200078e0a02 */
[----:B------:R-:W-:Y:S01]  /*2810*/  IABS R98, R8 ;  /* 0x0000000800627213 */ /* 0x000fe20000000000 */
[----:B------:R-:W-:Y:S01]  /*2820*/  @!P5 IMAD.IADD R103, R103, 0x1, -R2 ;  /* 0x000000016767d824 */ /* 0x000fe200078e0a02 */
[C---:B------:R-:W-:Y:S01]  /*2830*/  ISETP.GT.U32.AND P4, PT, R2.reuse, R105, PT ;  /* 0x000000690200720c */ /* 0x040fe20003f84070 */
[----:B------:R-:W-:Y:S01]  /*2840*/  IMAD.HI.U32 R6, R3, R99, RZ ;  /* 0x0000006303067227 */ /* 0x000fe200078e00ff */
[----:B------:R-:W-:-:S03]  /*2850*/  ISETP.GT.U32.AND P5, PT, R2, R104, PT ;  /* 0x000000680200720c */ /* 0x000fc60003fa4070 */
[----:B------:R-:W-:-:S04]  /*2860*/  IMAD.HI.U32 R5, R3, R100, RZ ;  /* 0x0000006403057227 */ /* 0x000fc800078e00ff */
[----:B------:R-:W-:Y:S02]  /*2870*/  IMAD.MOV R6, RZ, RZ, -R6 ;  /* 0x000000ffff067224 */ /* 0x000fe400078e0a06 */
[--C-:B------:R-:W-:Y:S01]  /*2880*/  @!P3 IMAD.IADD R102, R102, 0x1, -R2.reuse ;  /* 0x000000016666b824 */ /* 0x100fe200078e0a02 */
[C---:B------:R-:W-:Y:S01]  /*2890*/  ISETP.GT.U32.AND P3, PT, R2.reuse, R103, PT ;  /* 0x000000670200720c */ /* 0x040fe20003f64070 */
[----:B------:R-:W-:Y:S02]  /*28a0*/  IMAD.MOV R7, RZ, RZ, -R5 ;  /* 0x000000ffff077224 */ /* 0x000fe400078e0a05 */
[----:B------:R-:W-:Y:S01]  /*28b0*/  @!P6 IMAD.IADD R101, R101, 0x1, -R2 ;  /* 0x000000016565e824 */ /* 0x000fe200078e0a02 */
[C---:B------:R-:W-:Y:S01]  /*28c0*/  ISETP.GT.U32.AND P6, PT, R2.reuse, R102, PT ;  /* 0x000000660200720c */ /* 0x040fe20003fc4070 */
[----:B------:R-:W-:Y:S02]  /*28d0*/  IMAD R99, R2, R6, R99 ;  /* 0x0000000602637224 */ /* 0x000fe400078e0263 */
[----:B------:R-:W-:-:S04]  /*28e0*/  IMAD.HI.U32 R5, R3, R98, RZ ;  /* 0x0000006203057227 */ /* 0x000fc800078e00ff */
[----:B------:R-:W-:Y:S01]  /*28f0*/  IMAD R100, R2, R7, R100 ;  /* 0x0000000702647224 */ /* 0x000fe200078e0264 */
[----:B------:R-:W-:Y:S01]  /*2900*/  LOP3.LUT R7, R4, 0x5a, RZ, 0xfc, !PT ;  /* 0x0000005a04077812 */ /* 0x000fe200078efcff */
[--C-:B------:R-:W-:Y:S01]  /*2910*/  @!P5 IMAD.IADD R104, R104, 0x1, -R2.reuse ;  /* 0x000000016868d824 */ /* 0x100fe200078e0a02 */
[C---:B------:R-:W-:Y:S01]  /*2920*/  ISETP.GT.U32.AND P5, PT, R2.reuse, R99, PT ;  /* 0x000000630200720c */ /* 0x040fe20003fa4070 */
[----:B------:R-:W-:Y:S01]  /*2930*/  IMAD.MOV R5, RZ, RZ, -R5 ;  /* 0x000000ffff057224 */ /* 0x000fe200078e0a05 */
[----:B------:R-:W-:Y:S01]  /*2940*/  IABS R97, R7 ;  /* 0x0000000700617213 */ /* 0x000fe20000000000 */
[----:B------:R-:W-:Y:S01]  /*2950*/  @!P4 IMAD.IADD R105, R105, 0x1, -R2 ;  /* 0x000000016969c824 */ /* 0x000fe200078e0a02 */
[C---:B------:R-:W-:Y:S01]  /*2960*/  ISETP.GT.U32.AND P4, PT, R2.reuse, R100, PT ;  /* 0x000000640200720c */ /* 0x040fe20003f84070 */
[C---:B------:R-:W-:Y:S02]  /*2970*/  IMAD R98, R2.reuse, R5, R98 ;  /* 0x0000000502627224 */ /* 0x040fe400078e0262 */
[----:B------:R-:W-:Y:S01]  /*2980*/  @!P1 IMAD.MOV R106, RZ, RZ, -R106 ;  /* 0x000000ffff6a9224 */ /* 0x000fe200078e0a6a */
[----:B------:R-:W-:Y:S01]  /*2990*/  ISETP.GT.U32.AND P1, PT, R2, R101, PT ;  /* 0x000000650200720c */ /* 0x000fe20003f24070 */
[--C-:B------:R-:W-:Y:S01]  /*29a0*/  @!P6 IMAD.IADD R102, R102, 0x1, -R2.reuse ;  /* 0x000000016666e824 */ /* 0x100fe200078e0a02 */
[----:B------:R-:W-:Y:S01]  /*29b0*/  ISETP.GT.U32.AND P6, PT, R2, R98, PT ;  /* 0x000000620200720c */ /* 0x000fe20003fc4070 */
[--C-:B------:R-:W-:Y:S01]  /*29c0*/  @!P3 IMAD.IADD R103, R103, 0x1, -R2.reuse ;  /* 0x000000016767b824 */ /* 0x100fe200078e0a02 */
[----:B------:R-:W-:Y:S01]  /*29d0*/  ISETP.GE.AND P3, PT, R9, RZ, PT ;  /* 0x000000ff0900720c */ /* 0x000fe20003f66270 */
[----:B------:R-:W-:Y:S01]  /*29e0*/  @!P5 IMAD.IADD R99, R99, 0x1, -R2 ;  /* 0x000000016363d824 */ /* 0x000fe200078e0a02 */
[----:B------:R-:W-:Y:S01]  /*29f0*/  ISETP.GE.AND P5, PT, R12, RZ, PT ;  /* 0x000000ff0c00720c */ /* 0x000fe20003fa6270 */
[----:B------:R-:W-:Y:S01]  /*2a00*/  IMAD.HI.U32 R5, R3, R97, RZ ;  /* 0x0000006103057227 */ /* 0x000fe200078e00ff */
[----:B------:R-:W-:-:S03]  /*2a10*/  LOP3.LUT R9, R4, 0x5c, RZ, 0xfc, !PT ;  /* 0x0000005c04097812 */ /* 0x000fc600078efcff */
[--C-:B------:R-:W-:Y:S01]  /*2a20*/  @!P4 IMAD.IADD R100, R100, 0x1, -R2.reuse ;  /* 0x000000016464c824 */ /* 0x100fe200078e0a02 */
[----:B------:R-:W-:Y:S01]  /*2a30*/  ISETP.GE.AND P4, PT, R11, RZ, PT ;  /* 0x000000ff0b00720c */ /* 0x000fe20003f86270 */
[--C-:B------:R-:W-:Y:S01]  /*2a40*/  @!P1 IMAD.IADD R101, R101, 0x1, -R2.reuse ;  /* 0x0000000165659824 */ /* 0x100fe200078e0a02 */
[----:B------:R-:W-:Y:S01]  /*2a50*/  ISETP.GE.AND P1, PT, R10, RZ, PT ;  /* 0x000000ff0a00720c */ /* 0x000fe20003f26270 */
[----:B------:R-:W-:Y:S01]  /*2a60*/  IMAD.MOV R5, RZ, RZ, -R5 ;  /* 0x000000ffff057224 */ /* 0x000fe200078e0a05 */
[----:B------:R-:W-:Y:S01]  /*2a70*/  IABS R6, R9 ;  /* 0x0000000900067213 */ /* 0x000fe20000000000 */
[----:B------:R-:W-:Y:S01]  /*2a80*/  @!P6 IMAD.IADD R98, R98, 0x1, -R2 ;  /* 0x000000016262e824 */ /* 0x000fe200078e0a02 */
[C---:B------:R-:W-:Y:S01]  /*2a90*/  ISETP.GT.U32.AND P6, PT, R2.reuse, R99, PT ;  /* 0x000000630200720c */ /* 0x040fe20003fc4070 */
[----:B------:R-:W-:Y:S01]  /*2aa0*/  IMAD R97, R2, R5, R97 ;  /* 0x0000000502617224 */ /* 0x000fe200078e0261 */
[----:B------:R-:W-:Y:S01]  /*2ab0*/  LOP3.LUT R11, R4, 0x62, RZ, 0xfc, !PT ;  /* 0x00000062040b7812 */ /* 0x000fe200078efcff */
[----:B------:R-:W-:Y:S01]  /*2ac0*/  @!P5 IMAD.MOV R101, RZ, RZ, -R101 ;  /* 0x000000ffff65d224 */ /* 0x000fe200078e0a65 */
[----:B------:R-:W-:Y:S01]  /*2ad0*/  ISETP.GE.AND P5, PT, R15, RZ, PT ;  /* 0x000000ff0f00720c */ /* 0x000fe20003fa6270 */
[----:B------:R-:W-:Y:S01]  /*2ae0*/  IMAD.HI.U32 R5, R3, R6, RZ ;  /* 0x0000000603057227 */ /* 0x000fe200078e00ff */
[----:B------:R-:W-:-:S03]  /*2af0*/  IABS R12, R11 ;  /* 0x0000000b000c7213 */ /* 0x000fc60000000000 */
[----:B------:R-:W-:Y:S01]  /*2b00*/  @!P0 IMAD.MOV R105, RZ, RZ, -R105 ;  /* 0x000000ffff698224 */ /* 0x000fe200078e0a69 */
[C---:B------:R-:W-:Y:S01]  /*2b10*/  ISETP.GT.U32.AND P0, PT, R2.reuse, R100, PT ;  /* 0x000000640200720c */ /* 0x040fe20003f04070 */
[----:B------:R-:W-:Y:S01]  /*2b20*/  @!P4 IMAD.MOV R102, RZ, RZ, -R102 ;  /* 0x000000ffff66c224 */ /* 0x000fe200078e0a66 */
[----:B------:R-:W-:Y:S01]  /*2b30*/  ISETP.GT.U32.AND P4, PT, R2, R97, PT ;  /* 0x000000610200720c */ /* 0x000fe20003f84070 */
[----:B------:R-:W-:Y:S02]  /*2b40*/  IMAD.MOV R5, RZ, RZ, -R5 ;  /* 0x000000ffff057224 */ /* 0x000fe400078e0a05 */
[----:B------:R-:W-:Y:S01]  /*2b50*/  @!P1 IMAD.MOV R103, RZ, RZ, -R103 ;  /* 0x000000ffff679224 */ /* 0x000fe200078e0a67 */
[----:B------:R-:W-:Y:S01]  /*2b60*/  ISETP.GE.AND P1, PT, R14, RZ, PT ;  /* 0x000000ff0e00720c */ /* 0x000fe20003f26270 */
[----:B------:R-:W-:Y:S01]  /*2b70*/  @!P6 IMAD.IADD R99, R99, 0x1, -R2 ;  /* 0x000000016363e824 */ /* 0x000fe200078e0a02 */
[----:B------:R-:W-:Y:S01]  /*2b80*/  ISETP.GE.AND P6, PT, R7, RZ, PT ;  /* 0x000000ff0700720c */ /* 0x000fe20003fc6270 */
[----:B------:R-:W-:Y:S01]  /*2b90*/  IMAD R5, R2, R5, R6 ;  /* 0x0000000502057224 */ /* 0x000fe200078e0206 */
[----:B------:R-:W-:Y:S01]  /*2ba0*/  LOP3.LUT R6, R4, 0x5e, RZ, 0xfc, !PT ;  /* 0x0000005e04067812 */ /* 0x000fe200078efcff */
[----:B------:R-:W-:Y:S01]  /*2bb0*/  @!P3 IMAD.MOV R104, RZ, RZ, -R104 ;  /* 0x000000ffff68b224 */ /* 0x000fe200078e0a68 */
[C---:B------:R-:W-:Y:S01]  /*2bc0*/  ISETP.GT.U32.AND P3, PT, R2.reuse, R98, PT ;  /* 0x000000620200720c */ /* 0x040fe20003f64070 */
[----:B------:R-:W-:Y:S01]  /*2bd0*/  @!P5 IMAD.MOV R99, RZ, RZ, -R99 ;  /* 0x000000ffff63d224 */ /* 0x000fe200078e0a63 */
[----:B------:R-:W-:Y:S01]  /*2be0*/  ISETP.GT.U32.AND P5, PT, R2, R5, PT ;  /* 0x000000050200720c */ /* 0x000fe20003fa4070 */
[--C-:B------:R-:W-:Y:S01]  /*2bf0*/  @!P0 IMAD.IADD R100, R100, 0x1, -R2.reuse ;  /* 0x0000000164648824 */ /* 0x100fe200078e0a02 */
[----:B------:R-:W-:Y:S01]  /*2c00*/  ISETP.GE.AND P0, PT, R8, RZ, PT ;  /* 0x000000ff0800720c */ /* 0x000fe20003f06270 */
[----:B------:R-:W-:Y:S01]  /*2c10*/  @!P4 IMAD.IADD R97, R97, 0x1, -R2 ;  /* 0x000000016161c824 */ /* 0x000fe200078e0a02 */
[----:B------:R-:W-:Y:S01]  /*2c20*/  LOP3.LUT R7, R4, 0x60, RZ, 0xfc, !PT ;  /* 0x0000006004077812 */ /* 0x000fe200078efcff */
[----:B------:R-:W-:Y:S01]  /*2c30*/  @!P1 IMAD.MOV R100, RZ, RZ, -R100 ;  /* 0x000000ffff649224 */ /* 0x000fe200078e0a64 */
[----:B------:R-:W-:-:S02]  /*2c40*/  IABS R8, R6 ;  /* 0x0000000600087213 */ /* 0x000fc40000000000 */
[----:B------:R-:W-:Y:S02]  /*2c50*/  ISETP.GT.U32.AND P1, PT, R2, R97, PT ;  /* 0x000000610200720c */ /* 0x000fe40003f24070 */
[----:B------:R-:W-:Y:S01]  /*2c60*/  IABS R10, R7 ;  /* 0x00000007000a7213 */ /* 0x000fe20000000000 */
[--C-:B------:R-:W-:Y:S01]  /*2c70*/  @!P3 IMAD.IADD R98, R98, 0x1, -R2.reuse ;  /* 0x000000016262b824 */ /* 0x100fe200078e0a02 */
[----:B------:R-:W-:Y:S01]  /*2c80*/  ISETP.GE.AND P4, PT, R6, RZ, PT ;  /* 0x000000ff0600720c */ /* 0x000fe20003f86270 */
[----:B------:R-:W-:Y:S01]  /*2c90*/  @!P5 IMAD.IADD R5, R5, 0x1, -R2 ;  /* 0x000000010505d824 */ /* 0x000fe200078e0a02 */
[----:B------:R-:W-:Y:S01]  /*2ca0*/  ISETP.GE.AND P3, PT, R9, RZ, PT ;  /* 0x000000ff0900720c */ /* 0x000fe20003f66270 */
[----:B------:R-:W-:Y:S01]  /*2cb0*/  IMAD.HI.U32 R6, R3, R8, RZ ;  /* 0x0000000803067227 */ /* 0x000fe200078e00ff */
[----:B------:R-:W-:Y:S02]  /*2cc0*/  LOP3.LUT R14, R4, 0x64, RZ, 0xfc, !PT ;  /* 0x00000064040e7812 */ /* 0x000fe400078efcff */
[----:B------:R-:W-:Y:S01]  /*2cd0*/  ISETP.GT.U32.AND P5, PT, R2, R5, PT ;  /* 0x000000050200720c */ /* 0x000fe20003fa4070 */
[----:B------:R-:W-:Y:S01]  /*2ce0*/  @!P0 IMAD.MOV R98, RZ, RZ, -R98 ;  /* 0x000000ffff628224 */ /* 0x000fe200078e0a62 */
[----:B------:R-:W-:Y:S01]  /*2cf0*/  ISETP.GE.AND P0, PT, R7, RZ, PT ;  /* 0x000000ff0700720c */ /* 0x000fe20003f06270 */
[----:B------:R-:W-:Y:S01]  /*2d00*/  IMAD.HI.U32 R7, R3, R10, RZ ;  /* 0x0000000a03077227 */ /* 0x000fe200078e00ff */
[----:B------:R-:W-:-:S03]  /*2d10*/  IABS R15, R14 ;  /* 0x0000000e000f7213 */ /* 0x000fc60000000000 */
[----:B------:R-:W-:Y:S02]  /*2d20*/  IMAD.MOV R9, RZ, RZ, -R6 ;  /* 0x000000ffff097224 */ /* 0x000fe400078e0a06 */
[----:B------:R-:W-:Y:S01]  /*2d30*/  @!P1 IMAD.IADD R97, R97, 0x1, -R2 ;  /* 0x0000000161619824 */ /* 0x000fe200078e0a02 */
[----:B------:R-:W-:Y:S01]  /*2d40*/  ISETP.GE.AND P1, PT, R11, RZ, PT ;  /* 0x000000ff0b00720c */ /* 0x000fe20003f26270 */
[----:B------:R-:W-:Y:S02]  /*2d50*/  IMAD.MOV R11, RZ, RZ, -R7 ;  /* 0x000000ffff0b7224 */ /* 0x000fe400078e0a07 */
[C---:B------:R-:W-:Y:S02]  /*2d60*/  IMAD R7, R2.reuse, R9, R8 ;  /* 0x0000000902077224 */ /* 0x040fe400078e0208 */
[C---:B------:R-:W-:Y:S02]  /*2d70*/  IMAD R9, R2.reuse, R11, R10 ;  /* 0x0000000b02097224 */ /* 0x040fe400078e020a */
[----:B------:R-:W-:Y:S01]  /*2d80*/  @!P6 IMAD.MOV R97, RZ, RZ, -R97 ;  /* 0x000000ffff61e224 */ /* 0x000fe200078e0a61 */
[C---:B------:R-:W-:Y:S01]  /*2d90*/  ISETP.GT.U32.AND P6, PT, R2.reuse, R7, PT ;  /* 0x000000070200720c */ /* 0x040fe20003fc4070 */
[----:B------:R-:W-:Y:S01]  /*2da0*/  @!P5 IMAD.IADD R5, R5, 0x1, -R2 ;  /* 0x000000010505d824 */ /* 0x000fe200078e0a02 */
[----:B------:R-:W-:Y:S01]  /*2db0*/  ISETP.GT.U32.AND P5, PT, R2, R9, PT ;  /* 0x000000090200720c */ /* 0x000fe20003fa4070 */
[----:B------:R-:W-:-:S04]  /*2dc0*/  IMAD.HI.U32 R6, R3, R12, RZ ;  /* 0x0000000c03067227 */ /* 0x000fc800078e00ff */
[----:B------:R-:W-:Y:S02]  /*2dd0*/  IMAD.MOV R11, RZ, RZ, -R6 ;  /* 0x000000ffff0b7224 */ /* 0x000fe400078e0a06 */
[----:B------:R-:W-:-:S04]  /*2de0*/  IMAD.HI.U32 R8, R3, R15, RZ ;  /* 0x0000000f03087227 */ /* 0x000fc800078e00ff */
[--C-:B------:R-:W-:Y:S02]  /*2df0*/  @!P6 IMAD.IADD R7, R7, 0x1, -R2.reuse ;  /* 0x000000010707e824 */ /* 0x100fe400078e0a02 */
[----:B------:R-:W-:Y:S02]  /*2e00*/  @!P5 IMAD.IADD R9, R9, 0x1, -R2 ;  /* 0x000000010909d824 */ /* 0x000fe400078e0a02 */
[C---:B------:R-:W-:Y:S01]  /*2e10*/  IMAD R11, R2.reuse, R11, R12 ;  /* 0x0000000b020b7224 */ /* 0x040fe200078e020c */
[----:B------:R-:W-:Y:S01]  /*2e20*/  ISETP.GT.U32.AND P5, PT, R2, R7, PT ;  /* 0x000000070200720c */ /* 0x000fe20003fa4070 */
[----:B------:R-:W-:Y:S01]  /*2e30*/  IMAD.HI.U32 R6, R3, R17, RZ ;  /* 0x0000001103067227 */ /* 0x000fe200078e00ff */
[----:B------:R-:W-:Y:S02]  /*2e40*/  LOP3.LUT R12, R4, 0x68, RZ, 0xfc, !PT ;  /* 0x00000068040c7812 */ /* 0x000fe400078efcff */
[----:B------:R-:W-:Y:S01]  /*2e50*/  ISETP.GT.U32.AND P6, PT, R2, R11, PT ;  /* 0x0000000b0200720c */ /* 0x000fe20003fc4070 */
[----:B------:R-:W-:Y:S01]  /*2e60*/  IMAD.MOV R8, RZ, RZ, -R8 ;  /* 0x000000ffff087224 */ /* 0x000fe200078e0a08 */
[----:B------:R-:W-:Y:S01]  /*2e70*/  IABS R19, R12 ;  /* 0x0000000c00137213 */ /* 0x000fe20000000000 */
[----:B------:R-:W-:-:S02]  /*2e80*/  IMAD.MOV R6, RZ, RZ, -R6 ;  /* 0x000000ffff067224 */ /* 0x000fc400078e0a06 */
[C---:B------:R-:W-:Y:S02]  /*2e90*/  IMAD R15, R2.reuse, R8, R15 ;  /* 0x00000008020f7224 */ /* 0x040fe400078e020f */
[----:B------:R-:W-:Y:S02]  /*2ea0*/  IMAD R17, R2, R6, R17 ;  /* 0x0000000602117224 */ /* 0x000fe400078e0211 */
[----:B------:R-:W-:-:S04]  /*2eb0*/  IMAD.HI.U32 R6, R3, R19, RZ ;  /* 0x0000001303067227 */ /* 0x000fc800078e00ff */
[----:B------:R-:W-:Y:S01]  /*2ec0*/  @!P5 IMAD.IADD R7, R7, 0x1, -R2 ;  /* 0x000000010707d824 */ /* 0x000fe200078e0a02 */
[----:B------:R-:W-:Y:S01]  /*2ed0*/  ISETP.GT.U32.AND P5, PT, R2, R15, PT ;  /* 0x0000000f0200720c */ /* 0x000fe20003fa4070 */
[----:B------:R-:W-:Y:S02]  /*2ee0*/  IMAD.MOV R10, RZ, RZ, -R6 ;  /* 0x000000ffff0a7224 */ /* 0x000fe400078e0a06 */
[----:B------:R-:W-:-:S04]  /*2ef0*/  IMAD.HI.U32 R6, R3, R21, RZ ;  /* 0x0000001503067227 */ /* 0x000fc800078e00ff */
[----:B------:R-:W-:Y:S02]  /*2f00*/  IMAD.MOV R6, RZ, RZ, -R6 ;  /* 0x000000ffff067224 */ /* 0x000fe400078e0a06 */
[----:B------:R-:W-:Y:S01]  /*2f10*/  @!P3 IMAD.MOV R5, RZ, RZ, -R5 ;  /* 0x000000ffff05b224 */ /* 0x000fe200078e0a05 */
[C---:B------:R-:W-:Y:S01]  /*2f20*/  ISETP.GT.U32.AND P3, PT, R2.reuse, R9, PT ;  /* 0x000000090200720c */ /* 0x040fe20003f64070 */
[C---:B------:R-:W-:Y:S02]  /*2f30*/  IMAD R21, R2.reuse, R6, R21 ;  /* 0x0000000602157224 */ /* 0x040fe400078e0215 */
[--C-:B------:R-:W-:Y:S02]  /*2f40*/  @!P5 IMAD.IADD R15, R15, 0x1, -R2.reuse ;  /* 0x000000010f0fd824 */ /* 0x100fe400078e0a02 */
[----:B------:R-:W-:Y:S01]  /*2f50*/  @!P4 IMAD.MOV R7, RZ, RZ, -R7 ;  /* 0x000000ffff07c224 */ /* 0x000fe200078e0a07 */
[C---:B------:R-:W-:Y:S01]  /*2f60*/  ISETP.GT.U32.AND P5, PT, R2.reuse, R21, PT ;  /* 0x000000150200720c */ /* 0x040fe20003fa4070 */
[----:B------:R-:W-:Y:S01]  /*2f70*/  @!P6 IMAD.IADD R11, R11, 0x1, -R2 ;  /* 0x000000010b0be824 */ /* 0x000fe200078e0a02 */
[----:B------:R-:W-:Y:S01]  /*2f80*/  ISETP.GT.U32.AND P4, PT, R2, R17, PT ;  /* 0x000000110200720c */ /* 0x000fe20003f84070 */
[----:B------:R-:W-:-:S03]  /*2f90*/  IMAD.HI.U32 R8, R3, R23, RZ ;  /* 0x0000001703087227 */ /* 0x000fc600078e00ff */
[----:B------:R-:W-:Y:S01]  /*2fa0*/  ISETP.GT.U32.AND P6, PT, R2, R11, PT ;  /* 0x0000000b0200720c */ /* 0x000fe20003fc4070 */
[----:B------:R-:W-:Y:S01]  /*2fb0*/  @!P3 IMAD.IADD R9, R9, 0x1, -R2 ;  /* 0x000000010909b824 */ /* 0x000fe200078e0a02 */
[----:B------:R-:W-:Y:S01]  /*2fc0*/  ISETP.GE.AND P3, PT, R14, RZ, PT ;  /* 0x000000ff0e00720c */ /* 0x000fe20003f66270 */
[----:B------:R-:W-:Y:S01]  /*2fd0*/  IMAD.HI.U32 R6, R3, R25, RZ ;  /* 0x0000001903067227 */ /* 0x000fe200078e00ff */
[----:B------:R-:W-:-:S03]  /*2fe0*/  LOP3.LUT R14, R4, 0x7c, RZ, 0xfc, !PT ;  /* 0x0000007c040e7812 */ /* 0x000fc600078efcff */
[----:B------:R-:W-:Y:S02]  /*2ff0*/  @!P5 IMAD.IADD R21, R21, 0x1, -R2 ;  /* 0x000000011515d824 */ /* 0x000fe400078e0a02 */
[----:B------:R-:W-:Y:S01]  /*3000*/  @!P0 IMAD.MOV R9, RZ, RZ, -R9 ;  /* 0x000000ffff098224 */ /* 0x000fe200078e0a09 */
[C---:B------:R-:W-:Y:S01]  /*3010*/  ISETP.GT.U32.AND P0, PT, R2.reuse, R15, PT ;  /* 0x0000000f0200720c */ /* 0x040fe20003f04070 */
[----:B------:R-:W-:Y:S01]  /*3020*/  IMAD.MOV R8, RZ, RZ, -R8 ;  /* 0x000000ffff087224 */ /* 0x000fe200078e0a08 */
[C---:B------:R-:W-:Y:S01]  /*3030*/  ISETP.GT.U32.AND P5, PT, R2.reuse, R21, PT ;  /* 0x000000150200720c */ /* 0x040fe20003fa4070 */
[C---:B------:R-:W-:Y:S02]  /*3040*/  IMAD R19, R2.reuse, R10, R19 ;  /* 0x0000000a02137224 */ /* 0x040fe400078e0213 */
[----:B------:R-:W-:Y:S02]  /*3050*/  IMAD.MOV R10, RZ, RZ, -R6 ;  /* 0x000000ffff0a7224 */ /* 0x000fe400078e0a06 */
[----:B------:R-:W-:-:S02]  /*3060*/  IMAD R23, R2, R8, R23 ;  /* 0x0000000802177224 */ /* 0x000fc400078e0217 */
[--C-:B------:R-:W-:Y:S02]  /*3070*/  @!P4 IMAD.IADD R17, R17, 0x1, -R2.reuse ;  /* 0x000000011111c824 */ /* 0x100fe400078e0a02 */
[C---:B------:R-:W-:Y:S02]  /*3080*/  IMAD R25, R2.reuse, R10, R25 ;  /* 0x0000000a02197224 */ /* 0x040fe400078e0219 */
[--C-:B------:R-:W-:Y:S01]  /*3090*/  @!P0 IMAD.IADD R15, R15, 0x1, -R2.reuse ;  /* 0x000000010f0f8824 */ /* 0x100fe200078e0a02 */
[C---:B------:R-:W-:Y:S01]  /*30a0*/  ISETP.GT.U32.AND P4, PT, R2.reuse, R17, PT ;  /* 0x000000110200720c */ /* 0x040fe20003f84070 */
[--C-:B------:R-:W-:Y:S01]  /*30b0*/  @!P6 IMAD.IADD R11, R11, 0x1, -R2.reuse ;  /* 0x000000010b0be824 */ /* 0x100fe200078e0a02 */
[C---:B------:R-:W-:Y:S01]  /*30c0*/  ISETP.GT.U32.AND P0, PT, R2.reuse, R23, PT ;  /* 0x000000170200720c */ /* 0x040fe20003f04070 */
[----:B------:R-:W-:Y:S01]  /*30d0*/  @!P5 IMAD.IADD R21, R21, 0x1, -R2 ;  /* 0x000000011515d824 */ /* 0x000fe200078e0a02 */
[C---:B------:R-:W-:Y:S01]  /*30e0*/  ISETP.GT.U32.AND P6, PT, R2.reuse, R19, PT ;  /* 0x000000130200720c */ /* 0x040fe20003fc4070 */
[----:B------:R-:W-:Y:S01]  /*30f0*/  IMAD.HI.U32 R6, R3, R27, RZ ;  /* 0x0000001b03067227 */ /* 0x000fe200078e00ff */
[----:B------:R-:W-:-:S03]  /*3100*/  ISETP.GT.U32.AND P5, PT, R2, R25, PT ;  /* 0x000000190200720c */ /* 0x000fc60003fa4070 */
[----:B------:R-:W-:Y:S02]  /*3110*/  IMAD.MOV R6, RZ, RZ, -R6 ;  /* 0x000000ffff067224 */ /* 0x000fe400078e0a06 */
[----:B------:R-:W-:-:S04]  /*3120*/  IMAD.HI.U32 R8, R3, R29, RZ ;  /* 0x0000001d03087227 */ /* 0x000fc800078e00ff */
[----:B------:R-:W-:Y:S02]  /*3130*/  IMAD R27, R2, R6, R27 ;  /* 0x00000006021b7224 */ /* 0x000fe400078e021b */
[--C-:B------:R-:W-:Y:S01]  /*3140*/  @!P4 IMAD.IADD R17, R17, 0x1, -R2.reuse ;  /* 0x000000011111c824 */ /* 0x100fe200078e0a02 */
[----:B------:R-:W-:Y:S01]  /*3150*/  ISETP.GE.AND P4, PT, R16, RZ, PT ;  /* 0x000000ff1000720c */ /* 0x000fe20003f86270 */
[--C-:B------:R-:W-:Y:S01]  /*3160*/  @!P0 IMAD.IADD R23, R23, 0x1, -R2.reuse ;  /* 0x0000000117178824 */ /* 0x100fe200078e0a02 */
[----:B------:R-:W-:Y:S01]  /*3170*/  ISETP.GE.AND P0, PT, R18, RZ, PT ;  /* 0x000000ff1200720c */ /* 0x000fe20003f06270 */
[--C-:B------:R-:W-:Y:S01]  /*3180*/  @!P6 IMAD.IADD R19, R19, 0x1, -R2.reuse ;  /* 0x000000011313e824 */ /* 0x100fe200078e0a02 */
[C---:B------:R-:W-:Y:S01]  /*3190*/  LOP3.LUT R16, R4.reuse, 0x74, RZ, 0xfc, !PT ;  /* 0x0000007404107812 */ /* 0x040fe200078efcff */
[----:B------:R-:W-:Y:S01]  /*31a0*/  @!P5 IMAD.IADD R25, R25, 0x1, -R2 ;  /* 0x000000011919d824 */ /* 0x000fe200078e0a02 */
[----:B------:R-:W-:Y:S01]  /*31b0*/  LOP3.LUT R18, R4, 0x76, RZ, 0xfc, !PT ;  /* 0x0000007604127812 */ /* 0x000fe200078efcff */
[----:B------:R-:W-:Y:S01]  /*31c0*/  IMAD.MOV R8, RZ, RZ, -R8 ;  /* 0x000000ffff087224 */ /* 0x000fe200078e0a08 */
[C---:B------:R-:W-:Y:S01]  /*31d0*/  ISETP.GT.U32.AND P5, PT, R2.reuse, R27, PT ;  /* 0x0000001b0200720c */ /* 0x040fe20003fa4070 */
[----:B------:R-:W-:Y:S01]  /*31e0*/  IMAD.MOV.U32 R4, RZ, RZ, R11 ;  /* 0x000000ffff047224 */ /* 0x000fe200078e000b */
[----:B------:R-:W-:Y:S01]  /*31f0*/  IABS R31, R16 ;  /* 0x00000010001f7213 */ /* 0x000fe20000000000 */
[C---:B------:R-:W-:Y:S01]  /*3200*/  IMAD R29, R2.reuse, R8, R29 ;  /* 0x00000008021d7224 */ /* 0x040fe200078e021d */
[----:B------:R-:W-:Y:S01]  /*3210*/  IABS R33, R18 ;  /* 0x0000001200217213 */ /* 0x000fe20000000000 */
[----:B------:R-:W-:Y:S01]  /*3220*/  @!P1 IMAD.MOV R4, RZ, RZ, -R4 ;  /* 0x000000ffff049224 */ /* 0x000fe200078e0a04 */
[C---:B------:R-:W-:Y:S01]  /*3230*/  ISETP.GT.U32.AND P6, PT, R2.reuse, R19, PT ;  /* 0x000000130200720c */ /* 0x040fe20003fc4070 */
[----:B------:R-:W-:Y:S01]  /*3240*/  IMAD.HI.U32 R6, R3, R31, RZ ;  /* 0x0000001f03067227 */ /* 0x000fe200078e00ff */
[----:B------:R-:W-:-:S03]  /*3250*/  ISETP.GT.U32.AND P1, PT, R2, R23, PT ;  /* 0x000000170200720c */ /* 0x000fc60003f24070 */
[----:B------:R-:W-:-:S04]  /*3260*/  IMAD.HI.U32 R8, R3, R33, RZ ;  /* 0x0000002103087227 */ /* 0x000fc800078e00ff */
[----:B------:R-:W-:Y:S02]  /*3270*/  IMAD.MOV R6, RZ, RZ, -R6 ;  /* 0x000000ffff067224 */ /* 0x000fe400078e0a06 */
[----:B------:R-:W-:Y:S02]  /*3280*/  IMAD.MOV R8, RZ, RZ, -R8 ;  /* 0x000000ffff087224 */ /* 0x000fe400078e0a08 */
[--C-:B------:R-:W-:Y:S01]  /*3290*/  @!P5 IMAD.IADD R27, R27, 0x1, -R2.reuse ;  /* 0x000000011b1bd824 */ /* 0x100fe200078e0a02 */
[C---:B------:R-:W-:Y:S01]  /*32a0*/  ISETP.GT.U32.AND P5, PT, R2.reuse, R29, PT ;  /* 0x0000001d0200720c */ /* 0x040fe20003fa4070 */
[C---:B------:R-:W-:Y:S01]  /*32b0*/  IMAD R31, R2.reuse, R6, R31 ;  /* 0x00000006021f7224 */ /* 0x040fe200078e021f */
[----:B------:R-:W-:Y:S01]  /*32c0*/  IABS R6, R14 ;  /* 0x0000000e00067213 */ /* 0x000fe20000000000 */
[----:B------:R-:W-:Y:S02]  /*32d0*/  IMAD R33, R2, R8, R33 ;  /* 0x0000000802217224 */ /* 0x000fe400078e0221 */
[----:B------:R-:W-:Y:S01]  /*32e0*/  @!P6 IMAD.IADD R19, R19, 0x1, -R2 ;  /* 0x000000011313e824 */ /* 0x000fe200078e0a02 */
[----:B------:R-:W-:Y:S01]  /*32f0*/  ISETP.GE.AND P6, PT, R12, RZ, PT ;  /* 0x000000ff0c00720c */ /* 0x000fe20003fc6270 */
[C---:B------:R-:W-:Y:S01]  /*3300*/  IMAD.HI.U32 R10, R3.reuse, R35, RZ ;  /* 0x00000023030a7227 */ /* 0x040fe200078e00ff */
[----:B------:R-:W1:Y:S03]  /*3310*/  LDS R8, [UR9] ;  /* 0x00000009ff087984 */ /* 0x000e660008000800 */
[----:B------:R-:W-:Y:S01]  /*3320*/  @!P0 IMAD.MOV R21, RZ, RZ, -R21 ;  /* 0x000000ffff158224 */ /* 0x000fe200078e0a15 */
[----:B------:R-:W-:Y:S01]  /*3330*/  ISETP.GT.U32.AND P0, PT, R2, R33, PT ;  /* 0x000000210200720c */ /* 0x000fe20003f04070 */
[----:B------:R-:W-:-:S04]  /*3340*/  IMAD.HI.U32 R12, R3, R37, RZ ;  /* 0x00000025030c7227 */ /* 0x000fc800078e00ff */
[----:B------:R-:W-:Y:S02]  /*3350*/  IMAD.MOV R10, RZ, RZ, -R10 ;  /* 0x000000ffff0a7224 */ /* 0x000fe400078e0a0a */
[----:B------:R-:W-:Y:S01]  /*3360*/  @!P3 IMAD.MOV R15, RZ, RZ, -R15 ;  /* 0x000000ffff0fb224 */ /* 0x000fe200078e0a0f */
[C---:B------:R-:W-:Y:S01]  /*3370*/  ISETP.GT.U32.AND P3, PT, R2.reuse, R25, PT ;  /* 0x000000190200720c */ /* 0x040fe20003f64070 */
[----:B------:R-:W-:Y:S01]  /*3380*/  @!P4 IMAD.MOV R17, RZ, RZ, -R17 ;  /* 0x000000ffff11c224 */ /* 0x000fe200078e0a11 */
[----:B------:R-:W-:Y:S01]  /*3390*/  ISETP.GT.U32.AND P4, PT, R2, R27, PT ;  /* 0x0000001b0200720c */ /* 0x000fe20003f84070 */
[----:B------:R-:W-:-:S04]  /*33a0*/  IMAD.HI.U32 R3, R3, R6, RZ ;  /* 0x0000000603037227 */ /* 0x000fc800078e00ff */
[C---:B------:R-:W-:Y:S02]  /*33b0*/  IMAD R35, R2.reuse, R10, R35 ;  /* 0x0000000a02237224 */ /* 0x040fe400078e0223 */
[----:B------:R-:W-:Y:S01]  /*33c0*/  IMAD.MOV R3, RZ, RZ, -R3 ;  /* 0x000000ffff037224 */ /* 0x000fe200078e0a03 */
[----:B------:R-:W2:Y:S01]  /*33d0*/  LDC.64 R10, c[0x0][0x3a0] ;  /* 0x0000e800ff0a7b82 */ /* 0x000ea20000000a00 */
[----:B------:R-:W-:Y:S02]  /*33e0*/  @!P5 IMAD.IADD R29, R29, 0x1, -R2 ;  /* 0x000000011d1dd824 */ /* 0x000fe400078e0a02 */
[----:B------:R-:W-:Y:S02]  /*33f0*/  IMAD.MOV R12, RZ, RZ, -R12 ;  /* 0x000000ffff0c7224 */ /* 0x000fe400078e0a0c */
[----:B------:R-:W-:Y:S01]  /*3400*/  @!P1 IMAD.IADD R23, R23, 0x1, -R2 ;  /* 0x0000000117179824 */ /* 0x000fe200078e0a02 */
[C---:B------:R-:W-:Y:S01]  /*3410*/  ISETP.GT.U32.AND P1, PT, R2.reuse, R35, PT ;  /* 0x000000230200720c */ /* 0x040fe20003f24070 */
[C---:B------:R-:W-:Y:S01]  /*3420*/  IMAD R3, R2.reuse, R3, R6 ;  /* 0x0000000302037224 */ /* 0x040fe200078e0206 */
[C---:B------:R-:W-:Y:S01]  /*3430*/  ISETP.GT.U32.AND P5, PT, R2.reuse, R29, PT ;  /* 0x0000001d0200720c */ /* 0x040fe20003fa4070 */
[----:B------:R-:W-:Y:S01]  /*3440*/  @!P6 IMAD.MOV R19, RZ, RZ, -R19 ;  /* 0x000000ffff13e224 */ /* 0x000fe200078e0a13 */
[C---:B------:R-:W-:Y:S01]  /*3450*/  ISETP.GT.U32.AND P6, PT, R2.reuse, R31, PT ;  /* 0x0000001f0200720c */ /* 0x040fe20003fc4070 */
[----:B------:R-:W-:-:S02]  /*3460*/  IMAD R37, R2, R12, R37 ;  /* 0x0000000c02257224 */ /* 0x000fc400078e0225 */
[--C-:B------:R-:W-:Y:S01]  /*3470*/  @!P0 IMAD.IADD R33, R33, 0x1, -R2.reuse ;  /* 0x0000000121218824 */ /* 0x100fe200078e0a02 */
[----:B------:R-:W-:Y:S01]  /*3480*/  ISETP.GT.U32.AND P0, PT, R2, R3, PT ;  /* 0x000000030200720c */ /* 0x000fe20003f04070 */
[--C-:B------:R-:W-:Y:S01]  /*3490*/  @!P3 IMAD.IADD R25, R25, 0x1, -R2.reuse ;  /* 0x000000011919b824 */ /* 0x100fe200078e0a02 */
[----:B------:R-:W-:Y:S01]  /*34a0*/  ISETP.GE.AND P3, PT, R20, RZ, PT ;  /* 0x000000ff1400720c */ /* 0x000fe20003f66270 */
[--C-:B------:R-:W-:Y:S01]  /*34b0*/  @!P4 IMAD.IADD R27, R27, 0x1, -R2.reuse ;  /* 0x000000011b1bc824 */ /* 0x100fe200078e0a02 */
[----:B------:R-:W-:Y:S01]  /*34c0*/  ISETP.GT.U32.AND P4, PT, R2, R37, PT ;  /* 0x000000250200720c */ /* 0x000fe20003f84070 */
[--C-:B------:R-:W-:Y:S01]  /*34d0*/  @!P1 IMAD.IADD R35, R35, 0x1, -R2.reuse ;  /* 0x0000000123239824 */ /* 0x100fe200078e0a02 */
[----:B------:R-:W-:Y:S01]  /*34e0*/  ISETP.GE.AND P1, PT, R26, RZ, PT ;  /* 0x000000ff1a00720c */ /* 0x000fe20003f26270 */
[--C-:B------:R-:W-:Y:S01]  /*34f0*/  @!P5 IMAD.IADD R29, R29, 0x1, -R2.reuse ;  /* 0x000000011d1dd824 */ /* 0x100fe200078e0a02 */
[----:B------:R-:W-:Y:S01]  /*3500*/  ISETP.GE.AND P5, PT, R22, RZ, PT ;  /* 0x000000ff1600720c */ /* 0x000fe20003fa6270 */
[--C-:B------:R-:W-:Y:S01]  /*3510*/  @!P6 IMAD.IADD R31, R31, 0x1, -R2.reuse ;  /* 0x000000011f1fe824 */ /* 0x100fe200078e0a02 */
[----:B------:R-:W-:Y:S01]  /*3520*/  ISETP.GE.AND P6, PT, R24, RZ, PT ;  /* 0x000000ff1800720c */ /* 0x000fe20003fc6270 */
[----:B--2---:R-:W-:Y:S01]  /*3530*/  VIADD R6, R10, 0xfffffff0 ;  /* 0xfffffff00a067836 */ /* 0x004fe20000000000 */
[----:B-1----:R-:W-:Y:S01]  /*3540*/  R2UR UR8, R8 ;  /* 0x00000000080872ca */ /* 0x002fe200000e0000 */
[----:B------:R-:W-:-:S02]  /*3550*/  @!P0 IMAD.IADD R3, R3, 0x1, -R2 ;  /* 0x0000000103038824 */ /* 0x000fc400078e0a02 */
[----:B------:R-:W-:Y:S01]  /*3560*/  @!P3 IMAD.MOV R23, RZ, RZ, -R23 ;  /* 0x000000ffff17b224 */ /* 0x000fe200078e0a17 */
[C---:B------:R-:W-:Y:S01]  /*3570*/  ISETP.GT.U32.AND P3, PT, R2.reuse, R31, PT ;  /* 0x0000001f0200720c */ /* 0x040fe20003f64070 */
[----:B------:R-:W-:Y:S01]  /*3580*/  @!P4 IMAD.IADD R37, R37, 0x1, -R2 ;  /* 0x000000012525c824 */ /* 0x000fe200078e0a02 */
[C---:B------:R-:W-:Y:S01]  /*3590*/  ISETP.GT.U32.AND P4, PT, R2.reuse, R33, PT ;  /* 0x000000210200720c */ /* 0x040fe20003f84070 */
[----:B------:R-:W-:Y:S01]  /*35a0*/  @!P1 IMAD.MOV R29, RZ, RZ, -R29 ;  /* 0x000000ffff1d9224 */ /* 0x000fe200078e0a1d */
[----:B------:R-:W-:Y:S01]  /*35b0*/  ISETP.GT.U32.AND P0, PT, R2, R3, PT ;  /* 0x000000030200720c */ /* 0x000fe20003f04070 */
[----:B------:R-:W-:Y:S01]  /*35c0*/  @!P5 IMAD.MOV R25, RZ, RZ, -R25 ;  /* 0x000000ffff19d224 */ /* 0x000fe200078e0a19 */
[----:B------:R-:W-:Y:S01]  /*35d0*/  ISETP.GE.AND P1, PT, R16, RZ, PT ;  /* 0x000000ff1000720c */ /* 0x000fe20003f26270 */
[----:B------:R-:W-:Y:S01]  /*35e0*/  @!P6 IMAD.MOV R27, RZ, RZ, -R27 ;  /* 0x000000ffff1be224 */ /* 0x000fe200078e0a1b */
[----:B------:R-:W-:Y:S01]  /*35f0*/  ISETP.GT.U32.AND P5, PT, R2, R35, PT ;  /* 0x000000230200720c */ /* 0x000fe20003fa4070 */
[----:B------:R-:W-:Y:S01]  /*3600*/  VIADD R8, R10, 0xffffffef ;  /* 0xffffffef0a087836 */ /* 0x000fe20000000000 */
[----:B------:R-:W-:Y:S01]  /*3610*/  ISETP.GT.U32.AND P6, PT, R2, R37, PT ;  /* 0x000000250200720c */ /* 0x000fe20003fc4070 */
[----:B------:R-:W-:-:S02]  /*3620*/  VIADD R12, R10, 0xffffffea ;  /* 0xffffffea0a0c7836 */ /* 0x000fc40000000000 */
[--C-:B------:R-:W-:Y:S01]  /*3630*/  @!P3 IMAD.IADD R31, R31, 0x1, -R2.reuse ;  /* 0x000000011f1fb824 */ /* 0x100fe200078e0a02 */
[----:B------:R-:W-:Y:S01]  /*3640*/  ISETP.GE.AND P3, PT, R18, RZ, PT ;  /* 0x000000ff1200720c */ /* 0x000fe20003f66270 */
[--C-:B------:R-:W-:Y:S01]  /*3650*/  @!P4 IMAD.IADD R33, R33, 0x1, -R2.reuse ;  /* 0x000000012121c824 */ /* 0x100fe200078e0a02 */
[----:B------:R-:W-:Y:S01]  /*3660*/  ISETP.GE.AND P4, PT, R28, RZ, PT ;  /* 0x000000ff1c00720c */ /* 0x000fe20003f86270 */
[--C-:B------:R-:W-:Y:S01]  /*3670*/  @!P0 IMAD.IADD R3, R3, 0x1, -R2.reuse ;  /* 0x0000000103038824 */ /* 0x100fe200078e0a02 */
[----:B------:R-:W-:Y:S01]  /*3680*/  ISETP.GE.U32.AND P0, PT, R6, 0x7fffffb1, PT ;  /* 0x7fffffb10600780c */ /* 0x000fe20003f06070 */
[----:B------:R-:W-:Y:S02]  /*3690*/  VIADD R6, R10, 0xffffffec ;  /* 0xffffffec0a067836 */ /* 0x000fe40000000000 */
[----:B------:R-:W-:Y:S02]  /*36a0*/  @!P1 IMAD.MOV R31, RZ, RZ, -R31 ;  /* 0x000000ffff1f9224 */ /* 0x000fe400078e0a1f */
[--C-:B------:R-:W-:Y:S01]  /*36b0*/  @!P5 IMAD.IADD R35, R35, 0x1, -R2.reuse ;  /* 0x000000012323d824 */ /* 0x100fe200078e0a02 */
[----:B------:R-:W-:Y:S01]  /*36c0*/  ISETP.GE.U32.AND P1, PT, R6, 0x7fffffad, PT ;  /* 0x7fffffad0600780c */ /* 0x000fe20003f26070 */
[----:B------:R-:W-:Y:S01]  /*36d0*/  @!P6 IMAD.IADD R37, R37, 0x1, -R2 ;  /* 0x000000012525e824 */ /* 0x000fe200078e0a02 */
[----:B------:R-:W-:Y:S01]  /*36e0*/  ISETP.GE.AND P6, PT, R14, RZ, PT ;  /* 0x000000ff0e00720c */ /* 0x000fe20003fc6270 */
[----:B------:R-:W-:Y:S01]  /*36f0*/  VIADD R2, R10, 0xffffffed ;  /* 0xffffffed0a027836 */ /* 0x000fe20000000000 */
[----:B------:R-:W-:Y:S01]  /*3700*/  ISETP.GE.AND P5, PT, R30, RZ, PT ;  /* 0x000000ff1e00720c */ /* 0x000fe20003fa6270 */
[----:B------:R-:W-:-:S02]  /*3710*/  VIADD R6, R10, 0xffffffee ;  /* 0xffffffee0a067836 */ /* 0x000fc40000000000 */
[----:B------:R-:W-:Y:S02]  /*3720*/  @!P3 IMAD.MOV R33, RZ, RZ, -R33 ;  /* 0x000000ffff21b224 */ /* 0x000fe400078e0a21 */
[----:B------:R-:W-:Y:S01]  /*3730*/  @!P4 IMAD.MOV R35, RZ, RZ, -R35 ;  /* 0x000000ffff23c224 */ /* 0x000fe200078e0a23 */
[----:B------:R-:W-:Y:S01]  /*3740*/  ISETP.GE.U32.AND P4, PT, R2, 0x7fffffae, PT ;  /* 0x7fffffae0200780c */ /* 0x000fe20003f86070 */
[----:B------:R-:W-:Y:S01]  /*3750*/  VIADD R2, R10, 0xffffffe8 ;  /* 0xffffffe80a027836 */ /* 0x000fe20000000000 */
[----:B------:R-:W-:Y:S01]  /*3760*/  ISETP.GE.U32.AND P3, PT, R6, 0x7fffffaf, PT ;  /* 0x7fffffaf0600780c */ /* 0x000fe20003f66070 */
[C---:B------:R-:W-:Y:S01]  /*3770*/  VIADD R14, R10.reuse, 0xffffffeb ;  /* 0xffffffeb0a0e7836 */ /* 0x040fe20000000000 */
[----:B------:R-:W-:Y:S01]  /*3780*/  SEL R6, RZ, 0x1, P1 ;  /* 0x00000001ff067807 */ /* 0x000fe20000800000 */
[----:B------:R-:W-:Y:S01]  /*3790*/  VIADD R16, R10, 0xffffffe6 ;  /* 0xffffffe60a107836 */ /* 0x000fe20000000000 */
[----:B------:R-:W-:Y:S01]  /*37a0*/  BAR.SYNC.DEFER_BLOCKING 0x0 ;  /* 0x0000000000007b1d */ /* 0x000fe20000010000 */
[----:B------:R-:W-:Y:S01]  /*37b0*/  ISETP.GE.U32.AND P1, PT, R8, 0x7fffffb0, PT ;  /* 0x7fffffb00800780c */ /* 0x000fe20003f26070 */
[C---:B------:R-:W-:Y:S01]  /*37c0*/  VIADD R8, R10.reuse, 0xffffffe9 ;  /* 0xffffffe90a087836 */ /* 0x040fe20000000000 */
[----:B------:R-:W-:Y:S01]  /*37d0*/  SEL R43, RZ, 0x1fffe, P4 ;  /* 0x0001fffeff2b7807 */ /* 0x000fe20002000000 */
[----:B------:R-:W-:Y:S01]  /*37e0*/  VIADD R18, R10, 0xffffffe7 ;  /* 0xffffffe70a127836 */ /* 0x000fe20000000000 */
[----:B------:R-:W-:Y:S01]  /*37f0*/  ISETP.GE.U32.AND P4, PT, R2, 0x7fffffa9, PT ;  /* 0x7fffffa90200780c */ /* 0x000fe20003f86070 */
[----:B------:R-:W-:Y:S01]  /*3800*/  VIADD R20, R10, 0xffffffe2 ;  /* 0xffffffe20a147836 */ /* 0x000fe20000000000 */
[----:B------:R-:W-:Y:S01]  /*3810*/  SEL R2, RZ, 0x4, P3 ;  /* 0x00000004ff027807 */ /* 0x000fe20001800000 */
[----:B------:R-:W-:Y:S01]  /*3820*/  IMAD.IADD R6, R6, 0x1, R43 ;  /* 0x0000000106067824 */ /* 0x000fe200078e022b */
[----:B------:R-:W-:Y:S01]  /*3830*/  ISETP.GE.U32.AND P3, PT, R8, 0x7fffffaa, PT ;  /* 0x7fffffaa0800780c */ /* 0x000fe20003f66070 */
[----:B------:R-:W-:Y:S01]  /*3840*/  VIADD R8, R10, 0xffffffe4 ;  /* 0xffffffe40a087836 */ /* 0x000fe20000000000 */
[----:B------:R-:W-:Y:S01]  /*3850*/  SEL R41, RZ, 0x7fff8, P1 ;  /* 0x0007fff8ff297807 */ /* 0x000fe20000800000 */
[----:B------:R-:W-:Y:S01]  /*3860*/  @!P5 IMAD.MOV R37, RZ, RZ, -R37 ;  /* 0x000000ffff25d224 */ /* 0x000fe200078e0a25 */
[----:B------:R-:W-:Y:S01]  /*3870*/  ISETP.GE.U32.AND P1, PT, R12, 0x7fffffab, PT ;  /* 0x7fffffab0c00780c */ /* 0x000fe20003f26070 */
[----:B------:R-:W-:Y:S01]  /*3880*/  VIADD R22, R10, 0xfffffffd ;  /* 0xfffffffd0a167836 */ /* 0x000fe20000000000 */
[----:B------:R-:W-:Y:S01]  /*3890*/  SEL R12, RZ, 0x1, P4 ;  /* 0x00000001ff0c7807 */ /* 0x000fe20002000000 */
[----:B------:R-:W-:Y:S01]  /*38a0*/  IMAD R36, R36, R11, RZ ;  /* 0x0000000b24247224 */ /* 0x000fe200078e02ff */
[----:B------:R-:W-:Y:S01]  /*38b0*/  ISETP.GE.U32.AND P4, PT, R14, 0x7fffffac, PT ;  /* 0x7fffffac0e00780c */ /* 0x000fe20003f86070 */
[----:B------:R-:W-:Y:S01]  /*38c0*/  VIADD R14, R10, 0xffffffe5 ;  /* 0xffffffe50a0e7836 */ /* 0x000fe20000000000 */
[----:B------:R-:W-:-:S02]  /*38d0*/  SEL R47, RZ, 0x1fffe, P3 ;  /* 0x0001fffeff2f7807 */ /* 0x000fc40001800000 */
[----:B------:R-:W-:Y:S02]  /*38e0*/  ISETP.GE.U32.AND P3, PT, R8, 0x7fffffa5, PT ;  /* 0x7fffffa50800780c */ /* 0x000fe40003f66070 */
[----:B------:R-:W-:Y:S01]  /*38f0*/  SEL R8, RZ, 0x4, P1 ;  /* 0x00000004ff087807 */ /* 0x000fe20000800000 */
[----:B------:R-:W-:Y:S01]  /*3900*/  IMAD.IADD R12, R12, 0x1, R47 ;  /* 0x000000010c0c7824 */ /* 0x000fe200078e022f */
[----:B------:R-:W-:Y:S02]  /*3910*/  SEL R45, RZ, 0x7fff8, P4 ;  /* 0x0007fff8ff2d7807 */ /* 0x000fe40002000000 */
[----:B------:R-:W-:Y:S01]  /*3920*/  ISETP.GE.U32.AND P1, PT, R14, 0x7fffffa6, PT ;  /* 0x7fffffa60e00780c */ /* 0x000fe20003f26070 */
[----:B------:R-:W-:Y:S01]  /*3930*/  VIADD R14, R10, 0xffffffe1 ;  /* 0xffffffe10a0e7836 */ /* 0x000fe20000000000 */
[----:B------:R-:W-:Y:S02]  /*3940*/  ISETP.GE.U32.AND P4, PT, R16, 0x7fffffa7, PT ;  /* 0x7fffffa71000780c */ /* 0x000fe40003f86070 */
[----:B------:R-:W-:-:S02]  /*3950*/  SEL R16, RZ, 0x1, P3 ;  /* 0x00000001ff107807 */ /* 0x000fc40001800000 */
[----:B------:R-:W-:Y:S01]  /*3960*/  ISETP.GE.U32.AND P3, PT, R18, 0x7fffffa8, PT ;  /* 0x7fffffa81200780c */ /* 0x000fe20003f66070 */
[----:B------:R-:W-:Y:S01]  /*3970*/  VIADD R18, R10, 0xffffffe0 ;  /* 0xffffffe00a127836 */ /* 0x000fe20000000000 */
[----:B------:R-:W-:Y:S02]  /*3980*/  SEL R51, RZ, 0x1fffe, P1 ;  /* 0x0001fffeff337807 */ /* 0x000fe40000800000 */
[----:B------:R-:W-:Y:S02]  /*3990*/  ISETP.GE.U32.AND P1, PT, R14, 0x7fffffa2, PT ;  /* 0x7fffffa20e00780c */ /* 0x000fe40003f26070 */
[----:B------:R-:W-:Y:S01]  /*39a0*/  SEL R14, RZ, 0x4, P4 ;  /* 0x00000004ff0e7807 */ /* 0x000fe20002000000 */
[----:B------:R-:W-:Y:S01]  /*39b0*/  IMAD.IADD R16, R16, 0x1, R51 ;  /* 0x0000000110107824 */ /* 0x000fe200078e0233 */
[----:B------:R-:W-:Y:S01]  /*39c0*/  ISETP.GE.U32.AND P4, PT, R18, 0x7fffffa1, PT ;  /* 0x7fffffa11200780c */ /* 0x000fe20003f86070 */
[----:B------:R-:W-:Y:S01]  /*39d0*/  VIADD R18, R10, 0xffffffe3 ;  /* 0xffffffe30a127836 */ /* 0x000fe20000000000 */
[----:B------:R-:W-:-:S02]  /*39e0*/  SEL R49, RZ, 0x7fff8, P3 ;  /* 0x0007fff8ff317807 */ /* 0x000fc40001800000 */
[----:B------:R-:W-:Y:S01]  /*39f0*/  ISETP.GE.U32.AND P3, PT, R20, 0x7fffffa3, PT ;  /* 0x7fffffa31400780c */ /* 0x000fe20003f66070 */
[----:B------:R-:W-:Y:S01]  /*3a00*/  VIADD R20, R10, 0xfffffffe ;  /* 0xfffffffe0a147836 */ /* 0x000fe20000000000 */
[----:B------:R-:W-:Y:S02]  /*3a10*/  SEL R55, RZ, 0x1fffe, P1 ;  /* 0x0001fffeff377807 */ /* 0x000fe40000800000 */
[----:B------:R-:W-:Y:S02]  /*3a20*/  ISETP.GE.U32.AND P1, PT, R18, 0x7fffffa4, PT ;  /* 0x7fffffa41200780c */ /* 0x000fe40003f26070 */
[----:B------:R-:W-:Y:S02]  /*3a30*/  SEL R18, RZ, 0x4, P3 ;  /* 0x00000004ff127807 */ /* 0x000fe40001800000 */
[----:B------:R-:W-:Y:S02]  /*3a40*/  ISETP.GE.U32.AND P3, PT, R20, 0x7fffffbf, PT ;  /* 0x7fffffbf1400780c */ /* 0x000fe40003f66070 */
[----:B------:R-:W-:-:S02]  /*3a50*/  SEL R20, RZ, 0x1, P4 ;  /* 0x00000001ff147807 */ /* 0x000fc40002000000 */
[----:B------:R-:W-:Y:S02]  /*3a60*/  SEL R53, RZ, 0x7fff8, P1 ;  /* 0x0007fff8ff357807 */ /* 0x000fe40000800000 */
[----:B------:R-:W-:Y:S01]  /*3a70*/  LOP3.LUT R12, R12, 0x3, RZ, 0xc0, !PT ;  /* 0x000000030c0c7812 */ /* 0x000fe200078ec0ff */
[----:B------:R-:W-:Y:S01]  /*3a80*/  IMAD.IADD R20, R20, 0x1, R55 ;  /* 0x0000000114147824 */ /* 0x000fe200078e0237 */
[----:B------:R-:W-:Y:S02]  /*3a90*/  LOP3.LUT R16, R16, 0x3, RZ, 0xc0, !PT ;  /* 0x0000000310107812 */ /* 0x000fe400078ec0ff */
[----:B------:R-:W-:Y:S01]  /*3aa0*/  IADD3 R8, PT, PT, R12, R45, R8 ;  /* 0x0000002d0c087210 */ /* 0x000fe20007ffe008 */
[----:B------:R-:W-:Y:S01]  /*3ab0*/  VIADD R12, R10, 0xfffffffb ;  /* 0xfffffffb0a0c7836 */ /* 0x000fe20000000000 */
[----:B------:R-:W-:Y:S02]  /*3ac0*/  LOP3.LUT R20, R20, 0x3, RZ, 0xc0, !PT ;  /* 0x0000000314147812 */ /* 0x000fe400078ec0ff */
[----:B------:R-:W-:Y:S01]  /*3ad0*/  LOP3.LUT R6, R6, 0x3, RZ, 0xc0, !PT ;  /* 0x0000000306067812 */ /* 0x000fe200078ec0ff */
[----:B------:R-:W-:Y:S01]  /*3ae0*/  IMAD.SHL.U32 R8, R8, 0x100, RZ ;  /* 0x0000010008087824 */ /* 0x000fe200078e00ff */
[----:B------:R-:W-:-:S02]  /*3af0*/  IADD3 R18, PT, PT, R20, R53, R18 ;  /* 0x0000003514127210 */ /* 0x000fc40007ffe012 */
[----:B------:R-:W1:Y:S01]  /*3b00*/  LDC.64 R52, c[0x0][0x3a8] ;  /* 0x0000ea00ff347b82 */ /* 0x000e620000000a00 */
[----:B------:R-:W-:Y:S02]  /*3b10*/  IADD3 R14, PT, PT, R16, R49, R14 ;  /* 0x00000031100e7210 */ /* 0x000fe40007ffe00e */
[----:B------:R-:W-:Y:S02]  /*3b20*/  LOP3.LUT R43, R18, 0xf, RZ, 0xc0, !PT ;  /* 0x0000000f122b7812 */ /* 0x000fe400078ec0ff */
[----:B------:R-:W-:Y:S01]  /*3b30*/  IADD3 R6, PT, PT, R6, R41, R2 ;  /* 0x0000002906067210 */ /* 0x000fe20007ffe002 */
[----:B------:R-:W-:Y:S01]  /*3b40*/  IMAD.MOV.U32 R2, RZ, RZ, R3 ;  /* 0x000000ffff027224 */ /* 0x000fe200078e0003 */
[----:B------:R-:W-:Y:S01]  /*3b50*/  LOP3.LUT R41, R8, 0xf00, RZ, 0xe2, !PT ;  /* 0x00000f0008297812 */ /* 0x000fe200078ee2ff */
[----:B------:R-:W-:Y:S01]  /*3b60*/  IMAD R14, R14, 0x10, R43 ;  /* 0x000000100e0e7824 */ /* 0x000fe200078e022b */
[----:B------:R-:W-:Y:S01]  /*3b70*/  LOP3.LUT R3, RZ, R13, RZ, 0x33, !PT ;  /* 0x0000000dff037212 */ /* 0x000fe200078e33ff */
[----:B------:R-:W-:Y:S01]  /*3b80*/  @!P6 IMAD.MOV R2, RZ, RZ, -R2 ;  /* 0x000000ffff02e224 */ /* 0x000fe200078e0a02 */
[----:B------:R-:W-:Y:S01]  /*3b90*/  ISETP.NE.AND P6, PT, R13, RZ, PT ;  /* 0x000000ff0d00720c */ /* 0x000fe20003fc5270 */
[----:B------:R-:W-:Y:S01]  /*3ba0*/  IMAD R6, R6, 0x1000, R41 ;  /* 0x0000100006067824 */ /* 0x000fe200078e0229 */
[----:B------:R-:W-:-:S02]  /*3bb0*/  LOP3.LUT R13, R14, 0xff, RZ, 0xc0, !PT ;  /* 0x000000ff0e0d7812 */ /* 0x000fc400078ec0ff */
[C---:B------:R-:W-:Y:S02]  /*3bc0*/  SEL R81, R3.reuse, R37, !P6 ;  /* 0x0000002503517207 */ /* 0x040fe40007000000 */
[----:B------:R-:W-:Y:S01]  /*3bd0*/  ISETP.GE.U32.AND P1, PT, R22, 0x7fffffbe, PT ;  /* 0x7fffffbe1600780c */ /* 0x000fe20003f26070 */
[----:B------:R-:W-:Y:S01]  /*3be0*/  IMAD.IADD R6, R6, 0x1, R13 ;  /* 0x0000000106067824 */ /* 0x000fe200078e020d */
[----:B------:R-:W-:Y:S02]  /*3bf0*/  ISETP.GE.U32.AND P5, PT, R12, 0x7fffffbc, PT ;  /* 0x7fffffbc0c00780c */ /* 0x000fe40003fa6070 */
[C---:B------:R-:W-:Y:S02]  /*3c00*/  SEL R133, R3.reuse, R133, !P6 ;  /* 0x0000008503857207 */ /* 0x040fe40007000000 */
[C---:B------:R-:W-:Y:S02]  /*3c10*/  SEL R115, R3.reuse, R115, !P6 ;  /* 0x0000007303737207 */ /* 0x040fe40007000000 */
[----:B------:R-:W-:-:S02]  /*3c20*/  SEL R116, R3, R116, !P6 ;  /* 0x0000007403747207 */ /* 0x000fc40007000000 */
[C---:B------:R-:W-:Y:S02]  /*3c30*/  SEL R117, R3.reuse, R117, !P6 ;  /* 0x0000007503757207 */ /* 0x040fe40007000000 */
[C---:B------:R-:W-:Y:S02]  /*3c40*/  SEL R139, R3.reuse, R139, !P6 ;  /* 0x0000008b038b7207 */ /* 0x040fe40007000000 */
[C---:B------:R-:W-:Y:S02]  /*3c50*/  SEL R125, R3.reuse, R125, !P6 ;  /* 0x0000007d037d7207 */ /* 0x040fe40007000000 */
        /* <DEDUP_REMOVED lines=56> */
[----:B------:R-:W-:Y:S01]  /*3fe0*/  SEL R80, R3, R80, !P6 ;  /* 0x0000005003507207 */ /* 0x000fe20007000000 */
[----:B-1--4-:R-:W-:Y:S06]  /*3ff0*/  BRA.U UP0, `(.L_x_5) ;  /* 0x0000000100187547 */ /* 0x012fec000b800000 */
[----:B------:R-:W-:Y:S01]  /*4000*/  ELECT P6, URZ, PT ;  /* 0x0000000000ff782f */ /* 0x000fe200038c0000 */
[----:B------:R-:W-:Y:S01]  /*4010*/  IMAD.MOV.U32 R2, RZ, RZ, 0x1 ;  /* 0x00000001ff027424 */ /* 0x000fe200078e00ff */
[----:B------:R-:W-:Y:S01]  /*4020*/  UMOV UR5, 0x40 ;  /* 0x0000004000057882 */ /* 0x000fe20000000000 */
[----:B------:R-:W-:Y:S01]  /*4030*/  UVIRTCOUNT.DEALLOC.SMPOOL 0x80 ;  /* 0x000000800000784c */ /* 0x000fe20000000000 */
[----:B------:R-:W-:-:S09]  /*4040*/  ULEA UR5, UR4, UR5, 0x18 ;  /* 0x0000000504057291 */ /* 0x000fd2000f8ec0ff */
[----:B------:R1:W-:Y:S03]  /*4050*/  @P6 STS.U8 [UR5], R2 ;  /* 0x00000002ff006988 */ /* 0x0003e60008000005 */
.L_x_5:
[----:B------:R-:W-:Y:S01]  /*4060*/  UIADD3 UR10, UPT, UPT, UR8, UR10, URZ ;  /* 0x0000000a080a7290 */ /* 0x000fe2000fffe0ff */
[----:B------:R-:W-:Y:S01]  /*4070*/  IMAD.SHL.U32 R38, R36, 0x2, RZ ;  /* 0x0000000224267824 */ /* 0x000fe200078e00ff */
[----:B------:R-:W-:Y:S01]  /*4080*/  VOTEU.ALL UP1, P2 ;  /* 0x0000000000ff7886 */ /* 0x000fe20001020000 */
[----:B------:R-:W-:Y:S01]  /*4090*/  UIADD3 UR11, UPT, UPT, UR9, 0x8000, URZ ;  /* 0x00008000090b7890 */ /* 0x000fe2000fffe0ff */
[----:B------:R-:W-:Y:S01]  /*40a0*/  IMAD R21, R52, 0x1e, RZ ;  /* 0x0000001e34157824 */ /* 0x000fe200078e02ff */
[----:B------:R-:W-:Y:S01]  /*40b0*/  VOTEU.ALL UP2, P2 ;  /* 0x0000000000ff7886 */ /* 0x000fe20001040000 */
[----:B------:R-:W-:Y:S01]  /*40c0*/  IADD3 R30, P6, PT, R38, UR12, RZ ;  /* 0x0000000c261e7c10 */ /* 0x000fe2000ffde0ff */
[----:B------:R-:W-:Y:S01]  /*40d0*/  IMAD R3, R52, 0xf, RZ ;  /* 0x0000000f34037824 */ /* 0x000fe200078e02ff */
[----:B------:R-:W-:-:S04]  /*40e0*/  @!UP1 UIADD3 UR4, UPT, UPT, -UR6, 0x100000, URZ ;  /* 0x0010000006049890 */ /* 0x000fc8000fffe1ff */
[----:B------:R-:W-:Y:S02]  /*40f0*/  @!UP1 USHF.L.U32 UR5, UR4, 0xb, URZ ;  /* 0x0000000b04059899 */ /* 0x000fe400080006ff */
[----:B------:R-:W-:Y:S01]  /*4100*/  @!UP1 USHF.L.U32 UR4, UR4, 0x1, URZ ;  /* 0x0000000104049899 */ /* 0x000fe200080006ff */
[----:B------:R-:W-:Y:S01]  /*4110*/  STTM.x128 tmem[UR10], RZ ;  /* 0x000000ff000079ed */ /* 0x000fe200083c000a */
[----:B------:R-:W2:Y:S02]  /*4120*/  FENCE.VIEW.ASYNC.T ;  /* 0x00000000000073c6 */ /* 0x000ea40000000200 */
[----:B--2---:R-:W-:Y:S01]  /*4130*/  BAR.SYNC.DEFER_BLOCKING 0x0 ;  /* 0x0000000000007b1d */ /* 0x004fe20000010000 */
[----:B------:R-:W-:Y:S01]  /*4140*/  LEA.HI.X.SX32 R31, R36, UR13, 0x1, P6 ;  /* 0x0000000d241f7c11 */ /* 0x000fe2000b0f0eff */
[----:B-1----:R-:W-:Y:S01]  /*4150*/  IMAD.SHL.U32 R2, R52, 0x2, RZ ;  /* 0x0000000234027824 */ /* 0x002fe200078e00ff */
[----:B------:R-:W-:Y:S02]  /*4160*/  IADD3 R12, P6, PT, R21, R30, RZ ;  /* 0x0000001e150c7210 */ /* 0x000fe40007fde0ff */
[----:B------:R-:W-:-:S02]  /*4170*/  PRMT R11, RZ, 0x7610, R11 ;  /* 0x00007610ff0b7816 */ /* 0x000fc4000000000b */
[----:B------:R-:W-:Y:S01]  /*4180*/  LEA.HI.X.SX32 R13, R3, R31, 0x1, P6 ;  /* 0x0000001f030d7211 */ /* 0x000fe200030f0eff */
[----:B------:R-:W1:Y:S02]  /*4190*/  FENCE.VIEW.ASYNC.S ;  /* 0x00000000000073c6 */ /* 0x000e640000000000 */
[----:B-1----:R1:W2:Y:S02]  /*41a0*/  @!UP2 SYNCS.EXCH.64 URZ, [UR11], UR4 ;  /* 0x000000040bffa5b2 */ /* 0x0022a40008000100 */
[----:B--2---:R-:W-:Y:S01]  /*41b0*/  BAR.SYNC.DEFER_BLOCKING 0x0 ;  /* 0x0000000000007b1d */ /* 0x004fe20000010000 */
[----:B------:R-:W-:Y:S01]  /*41c0*/  IADD3 R4, P6, PT, R2, R30, RZ ;  /* 0x0000001e02047210 */ /* 0x000fe20007fde0ff */
[----:B------:R-:W-:Y:S01]  /*41d0*/  VIADD R3, R10, 0xfffffff5 ;  /* 0xfffffff50a037836 */ /* 0x000fe20000000000 */
[----:B------:R-:W-:Y:S02]  /*41e0*/  LOP3.LUT R9, R6, 0xffff, RZ, 0xc0, !PT ;  /* 0x0000ffff06097812 */ /* 0x000fe400078ec0ff */
[----:B------:R-:W-:-:S02]  /*41f0*/  PRMT R205, RZ, 0x7610, R205 ;  /* 0x00007610ffcd7816 */ /* 0x000fc400000000cd */
[CC--:B------:R-:W-:Y:S01]  /*4200*/  LEA.HI.X.SX32 R5, R52.reuse, R31.reuse, 0x1, P6 ;  /* 0x0000001f34057211 */ /* 0x0c0fe200030f0eff */
[C---:B------:R-:W-:Y:S01]  /*4210*/  IMAD R23, R52.reuse, 0x22, RZ ;  /* 0x0000002234177824 */ /* 0x040fe200078e02ff */
[C---:B------:R-:W-:Y:S02]  /*4220*/  LEA R6, P6, R52.reuse, R30, 0x2 ;  /* 0x0000001e34067211 */ /* 0x040fe400078c10ff */
[----:B------:R-:W-:Y:S01]  /*4230*/  PRMT R206, RZ, 0x7610, R206 ;  /* 0x00007610ffce7816 */ /* 0x000fe200000000ce */
[----:B------:R-:W-:Y:S01]  /*4240*/  IMAD.SHL.U32 R215, R52, 0x4, RZ ;  /* 0x0000000434d77824 */ /* 0x000fe200078e00ff */
[----:B------:R-:W-:Y:S01]  /*4250*/  LEA.HI.X.SX32 R7, R2, R31, 0x1, P6 ;  /* 0x0000001f02077211 */ /* 0x000fe200030f0eff */
[C---:B------:R-:W-:Y:S01]  /*4260*/  IMAD R51, R52.reuse, 0x24, RZ ;  /* 0x0000002434337824 */ /* 0x040fe200078e02ff */
[----:B------:R-:W-:Y:S01]  /*4270*/  PRMT R199, RZ, 0x7610, R199 ;  /* 0x00007610ffc77816 */ /* 0x000fe200000000c7 */
[C---:B------:R-:W-:Y:S02]  /*4280*/  IMAD R25, R52.reuse, 0x12, RZ ;  /* 0x0000001234197824 */ /* 0x040fe400078e02ff */
[----:B------:R-:W-:-:S02]  /*4290*/  IMAD R49, R52, 0x26, RZ ;  /* 0x0000002634317824 */ /* 0x000fc400078e02ff */
[C---:B------:R-:W-:Y:S01]  /*42a0*/  IMAD R17, R52.reuse, 0x14, RZ ;  /* 0x0000001434117824 */ /* 0x040fe200078e02ff */
[----:B------:R-:W-:Y:S01]  /*42b0*/  PRMT R190, RZ, 0x7610, R190 ;  /* 0x00007610ffbe7816 */ /* 0x000fe200000000be */
[C---:B------:R-:W-:Y:S02]  /*42c0*/  IMAD R223, R52.reuse, 0xa, RZ ;  /* 0x0000000a34df7824 */ /* 0x040fe400078e02ff */
[C---:B------:R-:W-:Y:S01]  /*42d0*/  IMAD R27, R52.reuse, 0x28, RZ ;  /* 0x00000028341b7824 */ /* 0x040fe200078e02ff */
[----:B0-----:R0:W5:Y:S01]  /*42e0*/  @!P0 LDG.E.U16 R11, desc[UR22][R12.64] ;  /* 0x000000160c0b8981 */ /* 0x001162000c1e1500 */
[----:B------:R-:W-:Y:S02]  /*42f0*/  ISETP.GE.U32.AND P0, PT, R3, 0x7fffffb6, PT ;  /* 0x7fffffb60300780c */ /* 0x000fe40003f06070 */
[----:B------:R-:W-:Y:S01]  /*4300*/  PRMT R195, RZ, 0x7610, R195 ;  /* 0x00007610ffc37816 */ /* 0x000fe200000000c3 */
[----:B------:R2:W5:Y:S01]  /*4310*/  @!P3 LDG.E.U16 R205, desc[UR22][R4.64] ;  /* 0x0000001604cdb981 */ /* 0x000562000c1e1500 */
[----:B------:R-:W-:Y:S01]  /*4320*/  SHF.R.U32.HI R3, RZ, 0xe, R9 ;  /* 0x0000000eff037819 */ /* 0x000fe20000011609 */
[C---:B------:R-:W-:Y:S01]  /*4330*/  IMAD R47, R52.reuse, 0x2a, RZ ;  /* 0x0000002a342f7824 */ /* 0x040fe200078e02ff */
[----:B------:R-:W-:Y:S01]  /*4340*/  IADD3 R14, P6, PT, R23, R30, RZ ;  /* 0x0000001e170e7210 */ /* 0x000fe20007fde0ff */
[----:B------:R3:W5:Y:S01]  /*4350*/  @!P1 LDG.E.U16 R206, desc[UR22][R6.64] ;  /* 0x0000001606ce9981 */ /* 0x000762000c1e1500 */
[----:B------:R-:W-:Y:S01]  /*4360*/  LOP3.LUT P3, RZ, R3, 0x1, RZ, 0xc0, !PT ;  /* 0x0000000103ff7812 */ /* 0x000fe2000786c0ff */
[----:B------:R-:W-:Y:S01]  /*4370*/  IMAD R3, R52, 0x11, RZ ;  /* 0x0000001134037824 */ /* 0x000fe200078e02ff */
[----:B0-----:R-:W-:-:S02]  /*4380*/  PRMT R12, RZ, 0x7610, R12 ;  /* 0x00007610ff0c7816 */ /* 0x001fc4000000000c */
[----:B------:R-:W-:Y:S01]  /*4390*/  PRMT R191, RZ, 0x7610, R191 ;  /* 0x00007610ffbf7816 */ /* 0x000fe200000000bf */
[C---:B------:R-:W-:Y:S01]  /*43a0*/  IMAD R216, R52.reuse, 0x5, RZ ;  /* 0x0000000534d87824 */ /* 0x040fe200078e02ff */
[-C--:B------:R-:W-:Y:S01]  /*43b0*/  LEA.HI.X.SX32 R15, R3, R31.reuse, 0x1, P6 ;  /* 0x0000001f030f7211 */ /* 0x080fe200030f0eff */
[C---:B------:R-:W-:Y:S01]  /*43c0*/  IMAD R43, R52.reuse, 0x2c, RZ ;  /* 0x0000002c342b7824 */ /* 0x040fe200078e02ff */
[--C-:B------:R-:W-:Y:S02]  /*43d0*/  SHF.R.U32.HI R8, RZ, 0xd, R9.reuse ;  /* 0x0000000dff087819 */ /* 0x100fe40000011609 */
[----:B------:R-:W-:Y:S01]  /*43e0*/  PRMT R200, RZ, 0x7610, R200 ;  /* 0x00007610ffc87816 */ /* 0x000fe200000000c8 */
[C---:B------:R-:W-:Y:S01]  /*43f0*/  IMAD R55, R52.reuse, 0x16, RZ ;  /* 0x0000001634377824 */ /* 0x040fe200078e02ff */
[C---:B--2---:R-:W-:Y:S01]  /*4400*/  LEA R4, P6, R52.reuse, R30, 0x3 ;  /* 0x0000001e34047211 */ /* 0x044fe200078c18ff */
[----:B------:R0:W5:Y:S01]  /*4410*/  @P3 LDG.E.U16 R12, desc[UR22][R14.64] ;  /* 0x000000160e0c3981 */ /* 0x000162000c1e1500 */
[----:B------:R-:W-:Y:S01]  /*4420*/  SHF.R.U32.HI R3, RZ, 0xc, R9 ;  /* 0x0000000cff037819 */ /* 0x000fe20000011609 */
[----:B------:R-:W-:Y:S01]  /*4430*/  IMAD R41, R52, 0x2e, RZ ;  /* 0x0000002e34297824 */ /* 0x000fe200078e02ff */
[----:B------:R-:W-:Y:S01]  /*4440*/  LOP3.LUT P1, RZ, R8, 0x1, RZ, 0xc0, !PT ;  /* 0x0000000108ff7812 */ /* 0x000fe2000782c0ff */
[----:B------:R-:W-:Y:S01]  /*4450*/  IMAD R220, R52, 0xc, RZ ;  /* 0x0000000c34dc7824 */ /* 0x000fe200078e02ff */
[----:B------:R-:W-:-:S02]  /*4460*/  LEA.HI.X.SX32 R5, R215, R31, 0x1, P6 ;  /* 0x0000001fd7057211 */ /* 0x000fc400030f0eff */
[----:B------:R-:W-:Y:S02]  /*4470*/  PRMT R189, RZ, 0x7610, R189 ;  /* 0x00007610ffbd7816 */ /* 0x000fe400000000bd */
[----:B------:R-:W-:Y:S01]  /*4480*/  PRMT R188, RZ, 0x7610, R188 ;  /* 0x00007610ffbc7816 */ /* 0x000fe200000000bc */
[----:B------:R2:W5:Y:S01]  /*4490*/  @!P5 LDG.E.U16 R199, desc[UR22][R4.64] ;  /* 0x0000001604c7d981 */ /* 0x000562000c1e1500 */
[----:B------:R-:W-:Y:S01]  /*44a0*/  LOP3.LUT P3, RZ, R3, 0x1, RZ, 0xc0, !PT ;  /* 0x0000000103ff7812 */ /* 0x000fe2000786c0ff */
[----:B------:R-:W-:Y:S01]  /*44b0*/  VIADD R3, R10, 0xfffffffa ;  /* 0xfffffffa0a037836 */ /* 0x000fe20000000000 */
[-C--:B---3--:R-:W-:Y:S01]  /*44c0*/  IADD3 R6, P6, PT, R51, R30.reuse, RZ ;  /* 0x0000001e33067210 */ /* 0x088fe20007fde0ff */
[C---:B------:R-:W-:Y:S01]  /*44d0*/  IMAD R33, R52.reuse, 0x30, RZ ;  /* 0x0000003034217824 */ /* 0x040fe200078e02ff */
[----:B------:R-:W-:Y:S02]  /*44e0*/  PRMT R13, RZ, 0x7610, R13 ;  /* 0x00007610ff0d7816 */ /* 0x000fe4000000000d */
[----:B------:R-:W-:Y:S01]  /*44f0*/  PRMT R192, RZ, 0x7610, R192 ;  /* 0x00007610ffc07816 */ /* 0x000fe200000000c0 */
[C---:B------:R-:W-:Y:S01]  /*4500*/  IMAD R29, R52.reuse, 0x32, RZ ;  /* 0x00000032341d7824 */ /* 0x040fe200078e02ff */
[----:B------:R-:W-:Y:S01]  /*4510*/  ISETP.GE.U32.AND P5, PT, R3, 0x7fffffbb, PT ;  /* 0x7fffffbb0300780c */ /* 0x000fe20003fa6070 */
[C---:B------:R-:W-:Y:S01]  /*4520*/  IMAD R3, R52.reuse, 0x13, RZ ;  /* 0x0000001334037824 */ /* 0x040fe200078e02ff */
[-C--:B------:R-:W-:Y:S01]  /*4530*/  LEA.HI.X.SX32 R7, R25, R31.reuse, 0x1, P6 ;  /* 0x0000001f19077211 */ /* 0x080fe200030f0eff */
[C---:B------:R-:W-:Y:S01]  /*4540*/  IMAD R214, R52.reuse, 0x6, RZ ;  /* 0x0000000634d67824 */ /* 0x040fe200078e02ff */
[-C--:B0-----:R-:W-:Y:S01]  /*4550*/  IADD3 R14, P6, PT, R49, R30.reuse, RZ ;  /* 0x0000001e310e7210 */ /* 0x081fe20007fde0ff */
[----:B------:R-:W-:Y:S01]  /*4560*/  IMAD R212, R52, 0x3, RZ ;  /* 0x0000000334d47824 */ /* 0x000fe200078e02ff */
[----:B------:R-:W-:Y:S01]  /*4570*/  SHF.R.U32.HI R8, RZ, 0xb, R9 ;  /* 0x0000000bff087819 */ /* 0x000fe20000011609 */
[----:B------:R-:W5:Y:S01]  /*4580*/  @P1 LDG.E.U16 R13, desc[UR22][R6.64] ;  /* 0x00000016060d1981 */ /* 0x000f62000c1e1500 */
[-C--:B------:R-:W-:Y:S01]  /*4590*/  LEA.HI.X.SX32 R15, R3, R31.reuse, 0x1, P6 ;  /* 0x0000001f030f7211 */ /* 0x080fe200030f0eff */
[----:B------:R-:W-:Y:S01]  /*45a0*/  VIADD R3, R10, 0xfffffff3 ;  /* 0xfffffff30a037836 */ /* 0x000fe20000000000 */
[----:B--2---:R-:W-:Y:S01]  /*45b0*/  IADD3 R4, P6, PT, R17, R30, RZ ;  /* 0x0000001e11047210 */ /* 0x004fe20007fde0ff */
[----:B------:R-:W-:Y:S01]  /*45c0*/  IMAD R35, R52, 0x34, RZ ;  /* 0x0000003434237824 */ /* 0x000fe200078e02ff */
[----:B------:R-:W-:Y:S01]  /*45d0*/  LOP3.LUT P1, RZ, R8, 0x1, RZ, 0xc0, !PT ;  /* 0x0000000108ff7812 */ /* 0x000fe2000782c0ff */
[----:B------:R0:W5:Y:S01]  /*45e0*/  @P3 LDG.E.U16 R190, desc[UR22][R14.64] ;  /* 0x000000160ebe3981 */ /* 0x000162000c1e1500 */
[----:B------:R-:W-:-:S02]  /*45f0*/  LEA.HI.X.SX32 R5, R223, R31, 0x1, P6 ;  /* 0x0000001fdf057211 */ /* 0x000fc400030f0eff */
[----:B------:R-:W-:Y:S01]  /*4600*/  PRMT R207, RZ, 0x7610, R207 ;  /* 0x00007610ffcf7816 */ /* 0x000fe200000000cf */
[C---:B------:R-:W-:Y:S01]  /*4610*/  IMAD R57, R52.reuse, 0x1a, RZ ;  /* 0x0000001a34397824 */ /* 0x040fe200078e02ff */
[----:B------:R-:W-:Y:S01]  /*4620*/  ISETP.GE.U32.AND P3, PT, R3, 0x7fffffb4, PT ;  /* 0x7fffffb40300780c */ /* 0x000fe20003f66070 */
[----:B------:R2:W5:Y:S01]  /*4630*/  @!P0 LDG.E.U16 R195, desc[UR22][R4.64] ;  /* 0x0000001604c38981 */ /* 0x000562000c1e1500 */
[----:B------:R-:W-:Y:S02]  /*4640*/  IADD3 R16, P6, PT, R27, R30, RZ ;  /* 0x0000001e1b107210 */ /* 0x000fe40007fde0ff */
[----:B------:R-:W-:Y:S02]  /*4650*/  PRMT R62, RZ, 0x7610, R62 ;  /* 0x00007610ff3e7816 */ /* 0x000fe4000000003e */
[----:B------:R-:W-:Y:S01]  /*4660*/  PRMT R201, RZ, 0x7610, R201 ;  /* 0x00007610ffc97816 */ /* 0x000fe200000000c9 */
[----:B------:R-:W-:Y:S01]  /*4670*/  IMAD R217, R52, 0xe, RZ ;  /* 0x0000000e34d97824 */ /* 0x000fe200078e02ff */
[----:B------:R-:W-:-:S02]  /*4680*/  SHF.R.U32.HI R3, RZ, 0xf, R9 ;  /* 0x0000000fff037819 */ /* 0x000fc40000011609 */
[----:B------:R-:W-:Y:S01]  /*4690*/  PRMT R63, RZ, 0x7610, R63 ;  /* 0x00007610ff3f7816 */ /* 0x000fe2000000003f */
[C---:B------:R-:W-:Y:S01]  /*46a0*/  IMAD R213, R52.reuse, 0x7, RZ ;  /* 0x0000000734d57824 */ /* 0x040fe200078e02ff */
[----:B0-----:R-:W-:Y:S01]  /*46b0*/  PRMT R14, RZ, 0x7610, R14 ;  /* 0x00007610ff0e7816 */ /* 0x001fe2000000000e */
[C---:B------:R-:W-:Y:S01]  /*46c0*/  IMAD R61, R52.reuse, 0x1c, RZ ;  /* 0x0000001c343d7824 */ /* 0x040fe200078e02ff */
[-C--:B------:R-:W-:Y:S02]  /*46d0*/  LEA.HI.X.SX32 R17, R17, R31.reuse, 0x1, P6 ;  /* 0x0000001f11117211 */ /* 0x080fe400030f0eff */
[----:B------:R-:W-:Y:S02]  /*46e0*/  PRMT R202, RZ, 0x7610, R202 ;  /* 0x00007610ffca7816 */ /* 0x000fe400000000ca */
[----:B------:R-:W-:Y:S01]  /*46f0*/  PRMT R194, RZ, 0x7610, R194 ;  /* 0x00007610ffc27816 */ /* 0x000fe200000000c2 */
[----:B------:R-:W5:Y:S01]  /*4700*/  @P1 LDG.E.U16 R14, desc[UR22][R16.64] ;  /* 0x00000016100e1981 */ /* 0x000f62000c1e1500 */
[----:B------:R-:W-:Y:S01]  /*4710*/  LOP3.LUT P0, RZ, R3, 0x1, RZ, 0xc0, !PT ;  /* 0x0000000103ff7812 */ /* 0x000fe2000780c0ff */
[----:B------:R-:W-:Y:S01]  /*4720*/  IMAD.SHL.U32 R3, R52, 0x10, RZ ;  /* 0x0000001034037824 */ /* 0x000fe200078e00ff */
[--C-:B------:R-:W-:Y:S01]  /*4730*/  SHF.R.U32.HI R7, RZ, 0xa, R9.reuse ;  /* 0x0000000aff077819 */ /* 0x100fe20000011609 */
[----:B------:R-:W-:Y:S01]  /*4740*/  VIADD R22, R10, 0xffffffc6 ;  /* 0xffffffc60a167836 */ /* 0x000fe20000000000 */
[-C--:B------:R-:W-:Y:S01]  /*4750*/  LEA R6, P6, R52, R30.reuse, 0x5 ;  /* 0x0000001e34067211 */ /* 0x080fe200078c28ff */
[C---:B------:R-:W-:Y:S01]  /*4760*/  VIADD R20, R10.reuse, 0xffffffc7 ;  /* 0xffffffc70a147836 */ /* 0x040fe20000000000 */
[----:B------:R-:W-:Y:S01]  /*4770*/  LOP3.LUT P1, RZ, R7, 0x1, RZ, 0xc0, !PT ;  /* 0x0000000107ff7812 */ /* 0x000fe2000782c0ff */
[----:B------:R-:W-:Y:S01]  /*4780*/  VIADD R24, R10, 0xffffffc2 ;  /* 0xffffffc20a187836 */ /* 0x000fe20000000000 */
[-C--:B------:R-:W-:Y:S01]  /*4790*/  LEA.HI.X.SX32 R7, R3, R31.reuse, 0x1, P6 ;  /* 0x0000001f03077211 */ /* 0x080fe200030f0eff */
[----:B------:R-:W-:Y:S01]  /*47a0*/  IMAD R3, R52, 0x15, RZ ;  /* 0x0000001534037824 */ /* 0x000fe200078e02ff */
[----:B------:R-:W-:Y:S01]  /*47b0*/  IADD3 R18, P6, PT, R47, R30, RZ ;  /* 0x0000001e2f127210 */ /* 0x000fe20007fde0ff */
[C---:B------:R-:W-:Y:S01]  /*47c0*/  VIADD R26, R10.reuse, 0xffffffde ;  /* 0xffffffde0a1a7836 */ /* 0x040fe20000000000 */
[----:B--2---:R-:W-:Y:S01]  /*47d0*/  SHF.R.U32.HI R4, RZ, 0x9, R9 ;  /* 0x00000009ff047819 */ /* 0x004fe20000011609 */
[----:B------:R0:W5:Y:S01]  /*47e0*/  @P0 LDG.E.U16 R191, desc[UR22][R6.64] ;  /* 0x0000001606bf0981 */ /* 0x000162000c1e1500 */
[----:B------:R-:W-:Y:S01]  /*47f0*/  PRMT R15, RZ, 0x7610, R15 ;  /* 0x00007610ff0f7816 */ /* 0x000fe2000000000f */
[----:B------:R-:W-:Y:S01]  /*4800*/  VIADD R48, R10, 0xffffffd2 ;  /* 0xffffffd20a307836 */ /* 0x000fe20000000000 */
[----:B------:R-:W-:Y:S01]  /*4810*/  LEA.HI.X.SX32 R19, R3, R31, 0x1, P6 ;  /* 0x0000001f03137211 */ /* 0x000fe200030f0eff */
[----:B------:R-:W-:Y:S01]  /*4820*/  IMAD R210, R52, 0x9, RZ ;  /* 0x0000000934d27824 */ /* 0x000fe200078e02ff */
[----:B------:R-:W-:-:S02]  /*4830*/  LOP3.LUT P0, RZ, R4, 0x1, RZ, 0xc0, !PT ;  /* 0x0000000104ff7812 */ /* 0x000fc4000780c0ff */
[----:B------:R-:W-:Y:S01]  /*4840*/  PRMT R196, RZ, 0x7610, R196 ;  /* 0x00007610ffc47816 */ /* 0x000fe200000000c4 */
[----:B------:R2:W5:Y:S01]  /*4850*/  @P1 LDG.E.U16 R15, desc[UR22][R18.64] ;  /* 0x00000016120f1981 */ /* 0x000562000c1e1500 */
[-C--:B------:R-:W-:Y:S01]  /*4860*/  IADD3 R4, P6, PT, R223, R30.reuse, RZ ;  /* 0x0000001edf047210 */ /* 0x080fe20007fde0ff */
[C---:B------:R-:W-:Y:S01]  /*4870*/  IMAD R222, R52.reuse, 0xb, RZ ;  /* 0x0000000b34de7824 */ /* 0x040fe200078e02ff */
[----:B------:R-:W-:Y:S01]  /*4880*/  SHF.R.U32.HI R3, RZ, 0x8, R9 ;  /* 0x00000008ff037819 */ /* 0x000fe20000011609 */
[----:B------:R-:W-:Y:S01]  /*4890*/  IMAD R219, R52, 0xd, RZ ;  /* 0x0000000d34db7824 */ /* 0x000fe200078e02ff */
[----:B------:R-:W-:Y:S02]  /*48a0*/  LEA.HI.X.SX32 R5, R216, R31, 0x1, P6 ;  /* 0x0000001fd8057211 */ /* 0x000fe400030f0eff */
[----:B------:R-:W-:Y:S01]  /*48b0*/  PRMT R198, RZ, 0x7610, R198 ;  /* 0x00007610ffc67816 */ /* 0x000fe200000000c6 */
[----:B------:R-:W-:Y:S01]  /*48c0*/  IMAD.SHL.U32 R211, R52, 0x8, RZ ;  /* 0x0000000834d37824 */ /* 0x000fe200078e00ff */
[----:B------:R-:W-:Y:S01]  /*48d0*/  LOP3.LUT P1, RZ, R3, 0x1, RZ, 0xc0, !PT ;  /* 0x0000000103ff7812 */ /* 0x000fe2000782c0ff */
[----:B------:R-:W-:Y:S01]  /*48e0*/  VIADD R3, R10, 0xfffffffc ;  /* 0xfffffffc0a037836 */ /* 0x000fe20000000000 */
[----:B0-----:R-:W-:Y:S01]  /*48f0*/  IADD3 R6, P6, PT, R43, R30, RZ ;  /* 0x0000001e2b067210 */ /* 0x001fe20007fde0ff */
[----:B------:R0:W5:Y:S01]  /*4900*/  @!P5 LDG.E.U16 R200, desc[UR22][R4.64] ;  /* 0x0000001604c8d981 */ /* 0x000162000c1e1500 */
[----:B--2---:R-:W-:Y:S01]  /*4910*/  IMAD R19, R52, 0x18, RZ ;  /* 0x0000001834137824 */ /* 0x004fe200078e02ff */
[----:B------:R-:W-:-:S02]  /*4920*/  PRMT R197, RZ, 0x7610, R197 ;  /* 0x00007610ffc57816 */ /* 0x000fc400000000c5 */
[----:B------:R-:W-:Y:S02]  /*4930*/  PRMT R193, RZ, 0x7610, R193 ;  /* 0x00007610ffc17816 */ /* 0x000fe400000000c1 */
[----:B------:R-:W-:Y:S02]  /*4940*/  PRMT R56, RZ, 0x7610, R56 ;  /* 0x00007610ff387816 */ /* 0x000fe40000000038 */
[----:B------:R-:W-:Y:S02]  /*4950*/  PRMT R54, RZ, 0x7610, R54 ;  /* 0x00007610ff367816 */ /* 0x000fe40000000036 */
[----:B------:R-:W-:Y:S01]  /*4960*/  PRMT R50, RZ, 0x7610, R50 ;  /* 0x00007610ff327816 */ /* 0x000fe20000000032 */
[C---:B------:R-:W-:Y:S01]  /*4970*/  IMAD R151, R52.reuse, 0x6e, RZ ;  /* 0x0000006e34977824 */ /* 0x040fe200078e02ff */
[----:B------:R-:W-:Y:S01]  /*4980*/  ISETP.GE.U32.AND P5, PT, R3, 0x7fffffbd, PT ;  /* 0x7fffffbd0300780c */ /* 0x000fe20003fa6070 */
[C---:B------:R-:W-:Y:S01]  /*4990*/  IMAD R3, R52.reuse, 0x17, RZ ;  /* 0x0000001734037824 */ /* 0x040fe200078e02ff */
[----:B------:R-:W-:Y:S01]  /*49a0*/  LEA.HI.X.SX32 R7, R55, R31, 0x1, P6 ;  /* 0x0000001f37077211 */ /* 0x000fe200030f0eff */
[C---:B------:R-:W-:Y:S01]  /*49b0*/  IMAD R155, R52.reuse, 0x72, RZ ;  /* 0x00000072349b7824 */ /* 0x040fe200078e02ff */
[----:B------:R-:W-:Y:S01]  /*49c0*/  IADD3 R16, P6, PT, R41, R30, RZ ;  /* 0x0000001e29107210 */ /* 0x000fe20007fde0ff */
[----:B------:R-:W-:-:S02]  /*49d0*/  IMAD R153, R52, 0x70, RZ ;  /* 0x0000007034997824 */ /* 0x000fc400078e02ff */
[----:B------:R-:W-:Y:S01]  /*49e0*/  IMAD R159, R52, 0x76, RZ ;  /* 0x00000076349f7824 */ /* 0x000fe200078e02ff */
[-C--:B------:R-:W-:Y:S01]  /*49f0*/  LEA.HI.X.SX32 R17, R3, R31.reuse, 0x1, P6 ;  /* 0x0000001f03117211 */ /* 0x080fe200030f0eff */
[----:B------:R-:W-:Y:S01]  /*4a00*/  VIADD R3, R10, 0xfffffff9 ;  /* 0xfffffff90a037836 */ /* 0x000fe20000000000 */
[-C--:B0-----:R-:W-:Y:S01]  /*4a10*/  IADD3 R4, P6, PT, R19, R30.reuse, RZ ;  /* 0x0000001e13047210 */ /* 0x081fe20007fde0ff */
[----:B------:R0:W5:Y:S01]  /*4a20*/  @P0 LDG.E.U16 R188, desc[UR22][R6.64] ;  /* 0x0000001606bc0981 */ /* 0x000162000c1e1500 */
[C---:B------:R-:W-:Y:S02]  /*4a30*/  IMAD R157, R52.reuse, 0x74, RZ ;  /* 0x00000074349d7824 */ /* 0x040fe400078e02ff */
[----:B------:R-:W-:Y:S01]  /*4a40*/  IMAD R149, R52, 0x3b, RZ ;  /* 0x0000003b34957824 */ /* 0x000fe200078e02ff */
[----:B------:R2:W5:Y:S01]  /*4a50*/  @P1 LDG.E.U16 R189, desc[UR22][R16.64] ;  /* 0x0000001610bd1981 */ /* 0x000562000c1e1500 */
[-C--:B------:R-:W-:Y:S01]  /*4a60*/  LEA.HI.X.SX32 R5, R220, R31.reuse, 0x1, P6 ;  /* 0x0000001fdc057211 */ /* 0x080fe200030f0eff */
[C---:B------:R-:W-:Y:S01]  /*4a70*/  IMAD R161, R52.reuse, 0x78, RZ ;  /* 0x0000007834a17824 */ /* 0x040fe200078e02ff */
[----:B------:R-:W-:Y:S01]  /*4a80*/  ISETP.GE.U32.AND P1, PT, R3, 0x7fffffba, PT ;  /* 0x7fffffba0300780c */ /* 0x000fe20003f26070 */
[C---:B------:R-:W-:Y:S01]  /*4a90*/  IMAD R163, R52.reuse, 0x7c, RZ ;  /* 0x0000007c34a37824 */ /* 0x040fe200078e02ff */
[----:B------:R-:W-:Y:S01]  /*4aa0*/  SHF.R.U32.HI R3, RZ, 0x6, R9 ;  /* 0x00000006ff037819 */ /* 0x000fe20000011609 */
[----:B------:R3:W5:Y:S01]  /*4ab0*/  @!P3 LDG.E.U16 R192, desc[UR22][R4.64] ;  /* 0x0000001604c0b981 */ /* 0x000762000c1e1500 */
[----:B0-----:R-:W-:Y:S01]  /*4ac0*/  IADD3 R6, P6, PT, R33, R30, RZ ;  /* 0x0000001e21067210 */ /* 0x001fe20007fde0ff */
[----:B-1----:R-:W0:Y:S01]  /*4ad0*/  LDCU UR4, c[0x0][0x3b0] ;  /* 0x00007600ff0477ac */ /* 0x002e220008000800 */
[----:B------:R-:W-:Y:S01]  /*4ae0*/  LOP3.LUT P3, RZ, R3, 0x1, RZ, 0xc0, !PT ;  /* 0x0000000103ff7812 */ /* 0x000fe2000786c0ff */
[----:B------:R-:W-:Y:S01]  /*4af0*/  IMAD R3, R52, 0x19, RZ ;  /* 0x0000001934037824 */ /* 0x000fe200078e02ff */
[----:B------:R-:W-:-:S02]  /*4b00*/  LEA.HI.X.SX32 R7, R19, R31, 0x1, P6 ;  /* 0x0000001f13077211 */ /* 0x000fc400030f0eff */
[-C--:B------:R-:W-:Y:S02]  /*4b10*/  IADD3 R44, P6, PT, R29, R30.reuse, RZ ;  /* 0x0000001e1d2c7210 */ /* 0x080fe40007fde0ff */
[----:B--2---:R-:W-:Y:S02]  /*4b20*/  PRMT R17, RZ, 0x7610, R17 ;  /* 0x00007610ff117816 */ /* 0x004fe40000000011 */
[----:B------:R-:W-:Y:S02]  /*4b30*/  LEA.HI.X.SX32 R45, R3, R31, 0x1, P6 ;  /* 0x0000001f032d7211 */ /* 0x000fe400030f0eff */
[----:B---3--:R-:W-:Y:S02]  /*4b40*/  IADD3 R4, P6, PT, R214, R30, RZ ;  /* 0x0000001ed6047210 */ /* 0x008fe40007fde0ff */
[--C-:B------:R-:W-:Y:S01]  /*4b50*/  SHF.R.U32.HI R3, RZ, 0x5, R9.reuse ;  /* 0x00000005ff037819 */ /* 0x100fe20000011609 */
[----:B------:R1:W5:Y:S01]  /*4b60*/  @P3 LDG.E.U16 R17, desc[UR22][R44.64] ;  /* 0x000000162c113981 */ /* 0x000362000c1e1500 */
[----:B------:R-:W-:-:S02]  /*4b70*/  SHF.R.U32.HI R8, RZ, 0x7, R9 ;  /* 0x00000007ff087819 */ /* 0x000fc40000011609 */
[-C--:B------:R-:W-:Y:S02]  /*4b80*/  LEA.HI.X.SX32 R5, R212, R31.reuse, 0x1, P6 ;  /* 0x0000001fd4057211 */ /* 0x080fe400030f0eff */
[----:B------:R-:W-:Y:S01]  /*4b90*/  LOP3.LUT P3, RZ, R3, 0x1, RZ, 0xc0, !PT ;  /* 0x0000000103ff7812 */ /* 0x000fe2000786c0ff */
[----:B------:R-:W-:Y:S01]  /*4ba0*/  VIADD R3, R10, 0xfffffff1 ;  /* 0xfffffff10a037836 */ /* 0x000fe20000000000 */
[-C--:B------:R-:W-:Y:S01]  /*4bb0*/  IADD3 R18, P6, PT, R220, R30.reuse, RZ ;  /* 0x0000001edc127210 */ /* 0x080fe20007fde0ff */
[----:B------:R2:W5:Y:S01]  /*4bc0*/  @!P5 LDG.E.U16 R207, desc[UR22][R4.64] ;  /* 0x0000001604cfd981 */ /* 0x000562000c1e1500 */
[----:B------:R-:W-:Y:S02]  /*4bd0*/  LOP3.LUT P0, RZ, R8, 0x1, RZ, 0xc0, !PT ;  /* 0x0000000108ff7812 */ /* 0x000fe4000780c0ff */
[----:B------:R-:W-:Y:S02]  /*4be0*/  LEA.HI.X.SX32 R19, R214, R31, 0x1, P6 ;  /* 0x0000001fd6137211 */ /* 0x000fe400030f0eff */
[----:B------:R-:W-:-:S02]  /*4bf0*/  IADD3 R58, P6, PT, R35, R30, RZ ;  /* 0x0000001e233a7210 */ /* 0x000fc40007fde0ff */
[----:B------:R-:W-:Y:S02]  /*4c00*/  ISETP.GE.U32.AND P5, PT, R3, 0x7fffffb2, PT ;  /* 0x7fffffb20300780c */ /* 0x000fe40003fa6070 */
[----:B------:R-:W-:Y:S01]  /*4c10*/  PRMT R16, RZ, 0x7610, R16 ;  /* 0x00007610ff107816 */ /* 0x000fe20000000010 */
[----:B-1----:R-:W-:Y:S01]  /*4c20*/  IMAD R45, R52, 0x36, RZ ;  /* 0x00000036342d7824 */ /* 0x002fe200078e02ff */
[----:B------:R-:W-:Y:S01]  /*4c30*/  SHF.R.U32.HI R3, RZ, 0x4, R9 ;  /* 0x00000004ff037819 */ /* 0x000fe20000011609 */
[C---:B------:R-:W-:Y:S01]  /*4c40*/  VIADD R8, R10.reuse, 0xfffffff8 ;  /* 0xfffffff80a087836 */ /* 0x040fe20000000000 */
[----:B------:R-:W-:Y:S01]  /*4c50*/  LEA.HI.X.SX32 R59, R57, R31, 0x1, P6 ;  /* 0x0000001f393b7211 */ /* 0x000fe200030f0eff */
[----:B--2---:R-:W-:Y:S01]  /*4c60*/  VIADD R4, R10, 0xfffffff6 ;  /* 0xfffffff60a047836 */ /* 0x004fe20000000000 */
[----:B------:R-:W-:Y:S01]  /*4c70*/  LOP3.LUT P6, RZ, R3, 0x1, RZ, 0xc0, !PT ;  /* 0x0000000103ff7812 */ /* 0x000fe200078cc0ff */
[----:B------:R1:W5:Y:S01]  /*4c80*/  @P0 LDG.E.U16 R16, desc[UR22][R6.64] ;  /* 0x0000001606100981 */ /* 0x000362000c1e1500 */
[----:B------:R-:W-:-:S03]  /*4c90*/  IMAD R3, R52, 0x1b, RZ ;  /* 0x0000001b34037824 */ /* 0x000fc600078e02ff */
[----:B------:R-:W5:Y:S01]  /*4ca0*/  @P3 LDG.E.U16 R62, desc[UR22][R58.64] ;  /* 0x000000163a3e3981 */ /* 0x000f62000c1e1500 */
[----:B------:R-:W-:-:S03]  /*4cb0*/  ISETP.GE.U32.AND P0, PT, R8, 0x7fffffb9, PT ;  /* 0x7fffffb90800780c */ /* 0x000fc60003f06070 */
[----:B------:R2:W5:Y:S01]  /*4cc0*/  @!P1 LDG.E.U16 R201, desc[UR22][R18.64] ;  /* 0x0000001612c99981 */ /* 0x000562000c1e1500 */
[----:B-1----:R-:W-:-:S04]  /*4cd0*/  IADD3 R6, P3, PT, R45, R30, RZ ;  /* 0x0000001e2d067210 */ /* 0x002fc80007f7e0ff */
[----:B------:R-:W-:Y:S01]  /*4ce0*/  LEA.HI.X.SX32 R7, R3, R31, 0x1, P3 ;  /* 0x0000001f03077211 */ /* 0x000fe200018f0eff */
[----:B------:R-:W-:Y:S01]  /*4cf0*/  VIADD R3, R10, 0xfffffff4 ;  /* 0xfffffff40a037836 */ /* 0x000fe20000000000 */
[----:B--2---:R-:W-:-:S03]  /*4d00*/  IADD3 R18, P3, PT, R217, R30, RZ ;  /* 0x0000001ed9127210 */ /* 0x004fc60007f7e0ff */
[----:B------:R1:W5:Y:S01]  /*4d10*/  @P6 LDG.E.U16 R63, desc[UR22][R6.64] ;  /* 0x00000016063f6981 */ /* 0x000362000c1e1500 */
[----:B------:R-:W-:Y:S01]  /*4d20*/  ISETP.GE.U32.AND P1, PT, R4, 0x7fffffb7, PT ;  /* 0x7fffffb70400780c */ /* 0x000fe20003f26070 */
[C---:B------:R-:W-:Y:S01]  /*4d30*/  VIADD R8, R10.reuse, 0xffffffcc ;  /* 0xffffffcc0a087836 */ /* 0x040fe20000000000 */
[-C--:B------:R-:W-:Y:S02]  /*4d40*/  LEA.HI.X.SX32 R19, R213, R31.reuse, 0x1, P3 ;  /* 0x0000001fd5137211 */ /* 0x080fe400018f0eff */
[----:B------:R-:W-:Y:S02]  /*4d50*/  IADD3 R4, P6, PT, R61, R30, RZ ;  /* 0x0000001e3d047210 */ /* 0x000fe40007fde0ff */
[----:B------:R-:W-:Y:S01]  /*4d60*/  ISETP.GE.U32.AND P3, PT, R3, 0x7fffffb5, PT ;  /* 0x7fffffb50300780c */ /* 0x000fe20003f66070 */
[----:B------:R-:W-:Y:S01]  /*4d70*/  VIADD R3, R10, 0xffffffcd ;  /* 0xffffffcd0a037836 */ /* 0x000fe20000000000 */
[----:B------:R-:W-:Y:S01]  /*4d80*/  LEA.HI.X.SX32 R5, R217, R31, 0x1, P6 ;  /* 0x0000001fd9057211 */ /* 0x000fe200030f0eff */
[----:B------:R2:W5:Y:S01]  /*4d90*/  @!P0 LDG.E.U16 R202, desc[UR22][R18.64] ;  /* 0x0000001612ca8981 */ /* 0x000562000c1e1500 */
[----:B------:R-:W-:Y:S01]  /*4da0*/  ISETP.GE.U32.AND P6, PT, R8, 0x7fffff8d, PT ;  /* 0x7fffff8d0800780c */ /* 0x000fe20003fc6070 */
[C---:B------:R-:W-:Y:S01]  /*4db0*/  VIADD R8, R10.reuse, 0xffffffce ;  /* 0xffffffce0a087836 */ /* 0x040fe20000000000 */
[----:B------:R-:W-:Y:S01]  /*4dc0*/  ISETP.GE.U32.AND P0, PT, R3, 0x7fffff8e, PT ;  /* 0x7fffff8e0300780c */ /* 0x000fe20003f06070 */
[----:B------:R-:W-:Y:S01]  /*4dd0*/  VIADD R3, R10, 0xffffffcf ;  /* 0xffffffcf0a037836 */ /* 0x000fe20000000000 */
[----:B------:R3:W5:Y:S02]  /*4de0*/  @!P5 LDG.E.U16 R194, desc[UR22][R4.64] ;  /* 0x0000001604c2d981 */ /* 0x000764000c1e1500 */
[----:B------:R-:W-:-:S02]  /*4df0*/  ISETP.GE.U32.AND P5, PT, R8, 0x7fffff8f, PT ;  /* 0x7fffff8f0800780c */ /* 0x000fc40003fa6070 */
[----:B------:R-:W-:Y:S02]  /*4e00*/  SEL R8, RZ, 0x1, P6 ;  /* 0x00000001ff087807 */ /* 0x000fe40003000000 */
[----:B------:R-:W-:Y:S01]  /*4e10*/  ISETP.GE.U32.AND P6, PT, R3, 0x7fffff90, PT ;  /* 0x7fffff900300780c */ /* 0x000fe20003fc6070 */
[C---:B------:R-:W-:Y:S02]  /*4e20*/  VIADD R3, R10.reuse, 0xffffffc9 ;  /* 0xffffffc90a037836 */ /* 0x040fe40000000000 */
[C---:B-1----:R-:W-:Y:S01]  /*4e30*/  VIADD R6, R10.reuse, 0xffffffc8 ;  /* 0xffffffc80a067836 */ /* 0x042fe20000000000 */
[----:B------:R-:W-:Y:S02]  /*4e40*/  SEL R7, RZ, 0x4, P5 ;  /* 0x00000004ff077807 */ /* 0x000fe40002800000 */
[----:B--2---:R-:W-:Y:S02]  /*4e50*/  SEL R19, RZ, 0x1fffe, P0 ;  /* 0x0001fffeff137807 */ /* 0x004fe40000000000 */
[----:B------:R-:W-:Y:S01]  /*4e60*/  ISETP.GE.U32.AND P5, PT, R3, 0x7fffff8a, PT ;  /* 0x7fffff8a0300780c */ /* 0x000fe20003fa6070 */
[----:B------:R-:W-:Y:S01]  /*4e70*/  VIADD R3, R10, 0xffffffcb ;  /* 0xffffffcb0a037836 */ /* 0x000fe20000000000 */
[----:B------:R-:W-:Y:S01]  /*4e80*/  ISETP.GE.U32.AND P0, PT, R6, 0x7fffff89, PT ;  /* 0x7fffff890600780c */ /* 0x000fe20003f06070 */
[C---:B------:R-:W-:Y:S01]  /*4e90*/  VIADD R6, R10.reuse, 0xffffffca ;  /* 0xffffffca0a067836 */ /* 0x040fe20000000000 */
[----:B---3--:R-:W-:Y:S01]  /*4ea0*/  SEL R4, RZ, 0x7fff8, P6 ;  /* 0x0007fff8ff047807 */ /* 0x008fe20003000000 */
[----:B------:R-:W-:Y:S01]  /*4eb0*/  VIADD R5, R10, 0xffffffc4 ;  /* 0xffffffc40a057836 */ /* 0x000fe20000000000 */
[----:B------:R-:W-:-:S02]  /*4ec0*/  SEL R18, RZ, 0x1, P0 ;  /* 0x00000001ff127807 */ /* 0x000fc40000000000 */
[----:B------:R-:W-:Y:S01]  /*4ed0*/  ISETP.GE.U32.AND P0, PT, R3, 0x7fffff8c, PT ;  /* 0x7fffff8c0300780c */ /* 0x000fe20003f06070 */
[----:B------:R-:W-:Y:S01]  /*4ee0*/  VIADD R3, R10, 0xffffffc5 ;  /* 0xffffffc50a037836 */ /* 0x000fe20000000000 */
[----:B------:R-:W-:Y:S02]  /*4ef0*/  ISETP.GE.U32.AND P6, PT, R6, 0x7fffff8b, PT ;  /* 0x7fffff8b0600780c */ /* 0x000fe40003fc6070 */
[----:B------:R-:W-:Y:S02]  /*4f00*/  SEL R59, RZ, 0x1fffe, P5 ;  /* 0x0001fffeff3b7807 */ /* 0x000fe40002800000 */
[----:B------:R-:W-:Y:S02]  /*4f10*/  ISETP.GE.U32.AND P5, PT, R5, 0x7fffff85, PT ;  /* 0x7fffff850500780c */ /* 0x000fe40003fa6070 */
[----:B------:R-:W-:Y:S02]  /*4f20*/  SEL R5, RZ, 0x4, P6 ;  /* 0x00000004ff057807 */ /* 0x000fe40003000000 */
[----:B------:R-:W-:Y:S01]  /*4f30*/  ISETP.GE.U32.AND P6, PT, R3, 0x7fffff86, PT ;  /* 0x7fffff860300780c */ /* 0x000fe20003fc6070 */
[----:B------:R-:W-:Y:S01]  /*4f40*/  VIADD R3, R10, 0xffffffc1 ;  /* 0xffffffc10a037836 */ /* 0x000fe20000000000 */
[----:B------:R-:W-:-:S02]  /*4f50*/  SEL R6, RZ, 0x7fff8, P0 ;  /* 0x0007fff8ff067807 */ /* 0x000fc40000000000 */
[----:B------:R-:W-:Y:S02]  /*4f60*/  ISETP.GE.U32.AND P0, PT, R22, 0x7fffff87, PT ;  /* 0x7fffff871600780c */ /* 0x000fe40003f06070 */
[----:B------:R-:W-:Y:S02]  /*4f70*/  SEL R67, RZ, 0x1fffe, P6 ;  /* 0x0001fffeff437807 */ /* 0x000fe40003000000 */
[----:B------:R-:W-:Y:S02]  /*4f80*/  SEL R22, RZ, 0x1, P5 ;  /* 0x00000001ff167807 */ /* 0x000fe40002800000 */
[----:B------:R-:W-:Y:S01]  /*4f90*/  ISETP.GE.U32.AND P6, PT, R3, 0x7fffff82, PT ;  /* 0x7fffff820300780c */ /* 0x000fe20003fc6070 */
[----:B------:R-:W-:Y:S01]  /*4fa0*/  VIADD R3, R10, 0xffffffc3 ;  /* 0xffffffc30a037836 */ /* 0x000fe20000000000 */
[----:B------:R-:W-:Y:S02]  /*4fb0*/  ISETP.GE.U32.AND P5, PT, R20, 0x7fffff88, PT ;  /* 0x7fffff881400780c */ /* 0x000fe40003fa6070 */
[----:B------:R-:W-:-:S02]  /*4fc0*/  SEL R20, RZ, 0x4, P0 ;  /* 0x00000004ff147807 */ /* 0x000fc40000000000 */
[----:B------:R-:W-:Y:S01]  /*4fd0*/  ISETP.GE.U32.AND P0, PT, R24, 0x7fffff83, PT ;  /* 0x7fffff831800780c */ /* 0x000fe20003f06070 */
[C---:B------:R-:W-:Y:S01]  /*4fe0*/  VIADD R24, R10.reuse, 0xffffffdc ;  /* 0xffffffdc0a187836 */ /* 0x040fe20000000000 */
[----:B------:R-:W-:Y:S02]  /*4ff0*/  SEL R65, RZ, 0x7fff8, P5 ;  /* 0x0007fff8ff417807 */ /* 0x000fe40002800000 */
[----:B------:R-:W-:Y:S01]  /*5000*/  ISETP.GE.U32.AND P5, PT, R3, 0x7fffff84, PT ;  /* 0x7fffff840300780c */ /* 0x000fe20003fa6070 */
[----:B------:R-:W-:Y:S01]  /*5010*/  VIADD R3, R10, 0xffffffdd ;  /* 0xffffffdd0a037836 */ /* 0x000fe20000000000 */
[----:B------:R-:W-:Y:S02]  /*5020*/  SEL R71, RZ, 0x1fffe, P6 ;  /* 0x0001fffeff477807 */ /* 0x000fe40003000000 */
[----:B------:R-:W-:Y:S02]  /*5030*/  ISETP.GE.U32.AND P6, PT, R24, 0x7fffff9d, PT ;  /* 0x7fffff9d1800780c */ /* 0x000fe40003fc6070 */
[----:B------:R-:W-:-:S02]  /*5040*/  SEL R24, RZ, 0x4, P0 ;  /* 0x00000004ff187807 */ /* 0x000fc40000000000 */
[----:B------:R-:W-:Y:S01]  /*5050*/  ISETP.GE.U32.AND P0, PT, R3, 0x7fffff9e, PT ;  /* 0x7fffff9e0300780c */ /* 0x000fe20003f06070 */
[C---:B------:R-:W-:Y:S01]  /*5060*/  VIADD R3, R10.reuse, 0xffffffdf ;  /* 0xffffffdf0a037836 */ /* 0x040fe20000000000 */
[----:B------:R-:W-:Y:S02]  /*5070*/  SEL R32, RZ, 0x1, P6 ;  /* 0x00000001ff207807 */ /* 0x000fe40003000000 */
[----:B------:R-:W-:Y:S02]  /*5080*/  SEL R69, RZ, 0x7fff8, P5 ;  /* 0x0007fff8ff457807 */ /* 0x000fe40002800000 */
[----:B------:R-:W-:Y:S01]  /*5090*/  ISETP.GE.U32.AND P6, PT, R3, 0x7fffffa0, PT ;  /* 0x7fffffa00300780c */ /* 0x000fe20003fc6070 */
[----:B------:R-:W-:Y:S01]  /*50a0*/  VIADD R3, R10, 0xffffffd9 ;  /* 0xffffffd90a037836 */ /* 0x000fe20000000000 */
[----:B------:R-:W-:Y:S01]  /*50b0*/  ISETP.GE.U32.AND P5, PT, R26, 0x7fffff9f, PT ;  /* 0x7fffff9f1a00780c */ /* 0x000fe20003fa6070 */
[----:B------:R-:W-:Y:S01]  /*50c0*/  VIADD R26, R10, 0xffffffd8 ;  /* 0xffffffd80a1a7836 */ /* 0x000fe20000000000 */
[----:B------:R-:W-:-:S02]  /*50d0*/  SEL R75, RZ, 0x1fffe, P0 ;  /* 0x0001fffeff4b7807 */ /* 0x000fc40000000000 */
[----:B------:R-:W-:Y:S02]  /*50e0*/  SEL R28, RZ, 0x4, P5 ;  /* 0x00000004ff1c7807 */ /* 0x000fe40002800000 */
[----:B------:R-:W-:Y:S01]  /*50f0*/  ISETP.GE.U32.AND P5, PT, R3, 0x7fffff9a, PT ;  /* 0x7fffff9a0300780c */ /* 0x000fe20003fa6070 */
[----:B------:R-:W-:Y:S01]  /*5100*/  VIADD R3, R10, 0xffffffdb ;  /* 0xffffffdb0a037836 */ /* 0x000fe20000000000 */
        /* <DEDUP_REMOVED lines=19> */
[----:B------:R-:W-:-:S03]  /*5240*/  VIADD R26, R10, 0xffffffd0 ;  /* 0xffffffd00a1a7836 */ /* 0x000fc60000000000 */
[----:B------:R-:W-:Y:S02]  /*5250*/  SEL R42, RZ, 0x4, P0 ;  /* 0x00000004ff2a7807 */ /* 0x000fe40000000000 */
[----:B------:R-:W-:Y:S01]  /*5260*/  ISETP.GE.U32.AND P0, PT, R3, 0x7fffff92, PT ;  /* 0x7fffff920300780c */ /* 0x000fe20003f06070 */
[----:B------:R-:W-:Y:S01]  /*5270*/  VIADD R3, R10, 0xffffffc0 ;  /* 0xffffffc00a037836 */ /* 0x000fe20000000000 */
[----:B------:R-:W-:Y:S02]  /*5280*/  SEL R145, RZ, 0x1fffe, P6 ;  /* 0x0001fffeff917807 */ /* 0x000fe40003000000 */
[----:B------:R-:W-:Y:S01]  /*5290*/  ISETP.GE.U32.AND P6, PT, R26, 0x7fffff91, PT ;  /* 0x7fffff911a00780c */ /* 0x000fe20003fc6070 */
[----:B------:R-:W-:Y:S01]  /*52a0*/  VIADD R26, R10, 0xffffffd3 ;  /* 0xffffffd30a1a7836 */ /* 0x000fe20000000000 */
[----:B------:R-:W-:Y:S01]  /*52b0*/  SEL R143, RZ, 0x7fff8, P5 ;  /* 0x0007fff8ff8f7807 */ /* 0x000fe20002800000 */
[----:B------:R-:W-:Y:S01]  /*52c0*/  IMAD.IADD R8, R8, 0x1, R19 ;  /* 0x0000000108087824 */ /* 0x000fe200078e0213 */
[----:B------:R-:W-:-:S02]  /*52d0*/  ISETP.GE.U32.AND P5, PT, R3, 0x7fffff81, PT ;  /* 0x7fffff810300780c */ /* 0x000fc40003fa6070 */
[----:B------:R-:W-:Y:S01]  /*52e0*/  SEL R147, RZ, 0x1fffe, P0 ;  /* 0x0001fffeff937807 */ /* 0x000fe20000000000 */
[----:B------:R-:W-:Y:S01]  /*52f0*/  IMAD.IADD R18, R18, 0x1, R59 ;  /* 0x0000000112127824 */ /* 0x000fe200078e023b */
[----:B------:R-:W-:Y:S02]  /*5300*/  ISETP.GE.U32.AND P0, PT, R26, 0x7fffff94, PT ;  /* 0x7fffff941a00780c */ /* 0x000fe40003f06070 */
[----:B------:R-:W-:Y:S02]  /*5310*/  SEL R26, RZ, 0x1, P5 ;  /* 0x00000001ff1a7807 */ /* 0x000fe40002800000 */
[----:B------:R-:W-:Y:S02]  /*5320*/  LOP3.LUT R8, R8, 0x3, RZ, 0xc0, !PT ;  /* 0x0000000308087812 */ /* 0x000fe400078ec0ff */
[----:B------:R-:W-:Y:S01]  /*5330*/  SEL R46, RZ, 0x1, P6 ;  /* 0x00000001ff2e7807 */ /* 0x000fe20003000000 */
[----:B------:R-:W-:Y:S01]  /*5340*/  IMAD.IADD R26, R26, 0x1, R71 ;  /* 0x000000011a1a7824 */ /* 0x000fe200078e0247 */
[----:B------:R-:W-:-:S02]  /*5350*/  LOP3.LUT R18, R18, 0x3, RZ, 0xc0, !PT ;  /* 0x0000000312127812 */ /* 0x000fc400078ec0ff */
[----:B------:R-:W-:Y:S02]  /*5360*/  ISETP.GE.U32.AND P6, PT, R48, 0x7fffff93, PT ;  /* 0x7fffff933000780c */ /* 0x000fe40003fc6070 */
[----:B------:R-:W-:Y:S01]  /*5370*/  IADD3 R8, PT, PT, R8, R4, R7 ;  /* 0x0000000408087210 */ /* 0x000fe20007ffe007 */
[----:B------:R-:W-:Y:S01]  /*5380*/  IMAD.IADD R40, R40, 0x1, R79 ;  /* 0x0000000128287824 */ /* 0x000fe200078e024f */
[----:B------:R-:W-:Y:S01]  /*5390*/  SHF.R.U32.HI R4, RZ, 0x3, R9 ;  /* 0x00000003ff047819 */ /* 0x000fe20000011609 */
[----:B------:R-:W-:Y:S01]  /*53a0*/  IMAD.IADD R46, R46, 0x1, R147 ;  /* 0x000000012e2e7824 */ /* 0x000fe200078e0293 */
[----:B------:R-:W-:Y:S01]  /*53b0*/  IADD3 R6, PT, PT, R18, R6, R5 ;  /* 0x0000000612067210 */ /* 0x000fe20007ffe005 */
[----:B------:R-:W-:Y:S01]  /*53c0*/  IMAD.IADD R22, R22, 0x1, R67 ;  /* 0x0000000116167824 */ /* 0x000fe200078e0243 */
[----:B------:R-:W-:Y:S01]  /*53d0*/  LOP3.LUT R26, R26, 0x3, RZ, 0xc0, !PT ;  /* 0x000000031a1a7812 */ /* 0x000fe200078ec0ff */
[----:B------:R-:W-:Y:S01]  /*53e0*/  IMAD R59, R52, 0x38, RZ ;  /* 0x00000038343b7824 */ /* 0x000fe200078e02ff */
[----:B------:R-:W-:-:S02]  /*53f0*/  SEL R5, RZ, 0x4, P6 ;  /* 0x00000004ff057807 */ /* 0x000fc40003000000 */
[----:B------:R-:W-:Y:S01]  /*5400*/  LOP3.LUT P6, RZ, R4, 0x1, RZ, 0xc0, !PT ;  /* 0x0000000104ff7812 */ /* 0x000fe200078cc0ff */
[----:B------:R-:W-:Y:S01]  /*5410*/  IMAD.IADD R44, R44, 0x1, R145 ;  /* 0x000000012c2c7824 */ /* 0x000fe200078e0291 */
[----:B------:R-:W-:Y:S02]  /*5420*/  LOP3.LUT R40, R40, 0x3, RZ, 0xc0, !PT ;  /* 0x0000000328287812 */ /* 0x000fe400078ec0ff */
[----:B------:R-:W-:Y:S02]  /*5430*/  SEL R18, RZ, 0x7fff8, P0 ;  /* 0x0007fff8ff127807 */ /* 0x000fe40000000000 */
[----:B------:R-:W-:Y:S02]  /*5440*/  LOP3.LUT R46, R46, 0x3, RZ, 0xc0, !PT ;  /* 0x000000032e2e7812 */ /* 0x000fe400078ec0ff */
[----:B------:R-:W-:Y:S02]  /*5450*/  LOP3.LUT R22, R22, 0x3, RZ, 0xc0, !PT ;  /* 0x0000000316167812 */ /* 0x000fe400078ec0ff */
[----:B------:R-:W-:-:S02]  /*5460*/  IADD3 R24, PT, PT, R26, R69, R24 ;  /* 0x000000451a187210 */ /* 0x000fc40007ffe018 */
[----:B------:R-:W-:Y:S01]  /*5470*/  IADD3 R4, P0, PT, R59, R30, RZ ;  /* 0x0000001e3b047210 */ /* 0x000fe20007f1e0ff */
[----:B------:R-:W-:Y:S01]  /*5480*/  IMAD.IADD R32, R32, 0x1, R75 ;  /* 0x0000000120207824 */ /* 0x000fe200078e024b */
[----:B------:R-:W-:Y:S02]  /*5490*/  IADD3 R34, PT, PT, R40, R77, R34 ;  /* 0x0000004d28227210 */ /* 0x000fe40007ffe022 */
[----:B------:R-:W-:Y:S02]  /*54a0*/  IADD3 R46, PT, PT, R46, R18, R5 ;  /* 0x000000122e2e7210 */ /* 0x000fe40007ffe005 */
[----:B------:R-:W-:Y:S02]  /*54b0*/  SHF.R.U32.HI R19, RZ, 0x2, R9 ;  /* 0x00000002ff137819 */ /* 0x000fe40000011609 */
[----:B------:R-:W-:Y:S02]  /*54c0*/  IADD3 R20, PT, PT, R22, R65, R20 ;  /* 0x0000004116147210 */ /* 0x000fe40007ffe014 */
[----:B------:R-:W-:-:S02]  /*54d0*/  LOP3.LUT R7, R24, 0xf, RZ, 0xc0, !PT ;  /* 0x0000000f18077812 */ /* 0x000fc400078ec0ff */
[----:B------:R-:W-:Y:S02]  /*54e0*/  PRMT R18, RZ, 0x7610, R18 ;  /* 0x00007610ff127816 */ /* 0x000fe40000000012 */
[----:B------:R-:W-:Y:S02]  /*54f0*/  LOP3.LUT R44, R44, 0x3, RZ, 0xc0, !PT ;  /* 0x000000032c2c7812 */ /* 0x000fe400078ec0ff */
[----:B------:R-:W-:Y:S01]  /*5500*/  LEA.HI.X.SX32 R5, R61, R31, 0x1, P0 ;  /* 0x0000001f3d057211 */ /* 0x000fe200000f0eff */
[----:B------:R-:W-:Y:S01]  /*5510*/  IMAD R61, R52, 0x3a, RZ ;  /* 0x0000003a343d7824 */ /* 0x000fe200078e02ff */
[----:B------:R-:W-:Y:S01]  /*5520*/  LOP3.LUT P0, RZ, R19, 0x1, RZ, 0xc0, !PT ;  /* 0x0000000113ff7812 */ /* 0x000fe2000780c0ff */
[----:B------:R-:W-:Y:S01]  /*5530*/  IMAD.SHL.U32 R65, R6, 0x100, RZ ;  /* 0x0000010006417824 */ /* 0x000fe200078e00ff */
[----:B------:R-:W-:Y:S01]  /*5540*/  LOP3.LUT R32, R32, 0x3, RZ, 0xc0, !PT ;  /* 0x0000000320207812 */ /* 0x000fe200078ec0ff */
[----:B------:R-:W-:Y:S01]  /*5550*/  IMAD.SHL.U32 R34, R34, 0x100, RZ ;  /* 0x0000010022227824 */ /* 0x000fe200078e00ff */
[----:B------:R-:W-:Y:S01]  /*5560*/  IADD3 R42, PT, PT, R44, R143, R42 ;  /* 0x0000008f2c2a7210 */ /* 0x000fe20007ffe02a */
[----:B------:R-:W-:Y:S01]  /*5570*/  IMAD R20, R20, 0x10, R7 ;  /* 0x0000001014147824 */ /* 0x000fe200078e0207 */
[----:B------:R-:W-:Y:S01]  /*5580*/  LOP3.LUT R69, R46, 0xf, RZ, 0xc0, !PT ;  /* 0x0000000f2e457812 */ /* 0x000fe200078ec0ff */
[----:B------:R1:W5:Y:S01]  /*5590*/  @P6 LDG.E.U16 R18, desc[UR22][R4.64] ;  /* 0x0000001604126981 */ /* 0x000362000c1e1500 */
[----:B------:R-:W-:Y:S01]  /*55a0*/  IMAD R7, R52, 0x1d, RZ ;  /* 0x0000001d34077824 */ /* 0x000fe200078e02ff */
[----:B------:R-:W-:-:S02]  /*55b0*/  IADD3 R6, P6, PT, R61, R30, RZ ;  /* 0x0000001e3d067210 */ /* 0x000fc40007fde0ff */
[----:B------:R-:W-:Y:S01]  /*55c0*/  IADD3 R28, PT, PT, R32, R73, R28 ;  /* 0x00000049201c7210 */ /* 0x000fe20007ffe01c */
[----:B------:R-:W-:Y:S01]  /*55d0*/  IMAD R42, R42, 0x10, R69 ;  /* 0x000000102a2a7824 */ /* 0x000fe200078e0245 */
[----:B------:R-:W-:Y:S02]  /*55e0*/  LOP3.LUT R65, R65, 0xf00, RZ, 0xe2, !PT ;  /* 0x00000f0041417812 */ /* 0x000fe400078ee2ff */
[----:B------:R-:W-:Y:S02]  /*55f0*/  LOP3.LUT R67, R34, 0xf00, RZ, 0xe2, !PT ;  /* 0x00000f0022437812 */ /* 0x000fe400078ee2ff */
[----:B------:R-:W-:Y:S01]  /*5600*/  PRMT R19, RZ, 0x7610, R19 ;  /* 0x00007610ff137816 */ /* 0x000fe20000000013 */
[----:B-1----:R-:W-:Y:S01]  /*5610*/  VIADD R5, R10, 0xfffffff2 ;  /* 0xfffffff20a057836 */ /* 0x002fe20000000000 */
[----:B------:R-:W-:Y:S01]  /*5620*/  LEA.HI.X.SX32 R7, R7, R31, 0x1, P6 ;  /* 0x0000001f07077211 */ /* 0x000fe200030f0eff */
[----:B------:R-:W-:Y:S01]  /*5630*/  IMAD R8, R8, 0x1000, R65 ;  /* 0x0000100008087824 */ /* 0x000fe200078e0241 */
[----:B------:R-:W-:Y:S01]  /*5640*/  IADD3 R4, P6, PT, R25, R30, RZ ;  /* 0x0000001e19047210 */ /* 0x000fe20007fde0ff */
[----:B------:R-:W-:Y:S01]  /*5650*/  IMAD R28, R28, 0x1000, R67 ;  /* 0x000010001c1c7824 */ /* 0x000fe200078e0243 */
[----:B------:R-:W-:Y:S01]  /*5660*/  LOP3.LUT R65, R20, 0xff, RZ, 0xc0, !PT ;  /* 0x000000ff14417812 */ /* 0x000fe200078ec0ff */
[----:B------:R1:W5:Y:S01]  /*5670*/  @P0 LDG.E.U16 R19, desc[UR22][R6.64] ;  /* 0x0000001606130981 */ /* 0x000362000c1e1500 */
[----:B------:R-:W-:-:S02]  /*5680*/  LOP3.LUT R67, R42, 0xff, RZ, 0xc0, !PT ;  /* 0x000000ff2a437812 */ /* 0x000fc400078ec0ff */
[----:B------:R-:W-:Y:S02]  /*5690*/  ISETP.GE.U32.AND P0, PT, R5, 0x7fffffb3, PT ;  /* 0x7fffffb30500780c */ /* 0x000fe40003f06070 */
[----:B------:R-:W-:Y:S01]  /*56a0*/  LEA.HI.X.SX32 R5, R210, R31, 0x1, P6 ;  /* 0x0000001fd2057211 */ /* 0x000fe200030f0eff */
[----:B------:R-:W-:Y:S02]  /*56b0*/  IMAD.IADD R8, R8, 0x1, R65 ;  /* 0x0000000108087824 */ /* 0x000fe400078e0241 */
[----:B------:R-:W-:Y:S02]  /*56c0*/  IMAD.IADD R67, R28, 0x1, R67 ;  /* 0x000000011c437824 */ /* 0x000fe400078e0243 */
[----:B-1----:R-:W-:Y:S01]  /*56d0*/  VIADD R7, R10, 0xfffffff7 ;  /* 0xfffffff70a077836 */ /* 0x002fe20000000000 */
[----:B------:R-:W-:Y:S01]  /*56e0*/  IADD3 R6, P6, PT, R55, R30, RZ ;  /* 0x0000001e37067210 */ /* 0x000fe20007fde0ff */
[----:B------:R1:W5:Y:S01]  /*56f0*/  @!P1 LDG.E.U16 R196, desc[UR22][R4.64] ;  /* 0x0000001604c49981 */ /* 0x000362000c1e1500 */
[----:B------:R-:W-:-:S02]  /*5700*/  PRMT R143, R8, 0x5410, R67 ;  /* 0x00005410088f7816 */ /* 0x000fc40000000043 */
[----:B------:R-:W-:Y:S02]  /*5710*/  ISETP.GE.U32.AND P1, PT, R7, 0x7fffffb8, PT ;  /* 0x7fffffb80700780c */ /* 0x000fe40003f26070 */
[-C--:B------:R-:W-:Y:S02]  /*5720*/  LEA.HI.X.SX32 R7, R222, R31.reuse, 0x1, P6 ;  /* 0x0000001fde077211 */ /* 0x080fe400030f0eff */
[-C--:B------:R-:W-:Y:S02]  /*5730*/  IADD3 R8, P6, PT, R57, R30.reuse, RZ ;  /* 0x0000001e39087210 */ /* 0x080fe40007fde0ff */
[----:B------:R-:W-:Y:S01]  /*5740*/  SHF.R.U32.HI R20, RZ, 0x1, R9 ;  /* 0x00000001ff147819 */ /* 0x000fe20000011609 */
[----:B------:R2:W5:Y:S01]  /*5750*/  @!P3 LDG.E.U16 R198, desc[UR22][R6.64] ;  /* 0x0000001606c6b981 */ /* 0x000562000c1e1500 */
[-C--:B------:R-:W-:Y:S02]  /*5760*/  LEA.HI.X.SX32 R9, R219, R31.reuse, 0x1, P6 ;  /* 0x0000001fdb097211 */ /* 0x080fe400030f0eff */
[C---:B-1----:R-:W-:Y:S01]  /*5770*/  LEA R4, P6, R52.reuse, R30, 0x4 ;  /* 0x0000001e34047211 */ /* 0x042fe200078c20ff */
[----:B------:R-:W-:Y:S01]  /*5780*/  IMAD R147, R52, 0x3c, RZ ;  /* 0x0000003c34937824 */ /* 0x000fe200078e02ff */
[----:B------:R-:W-:Y:S01]  /*5790*/  LOP3.LUT P3, RZ, R20, 0x1, RZ, 0xc0, !PT ;  /* 0x0000000114ff7812 */ /* 0x000fe2000786c0ff */
[----:B------:R-:W-:Y:S01]  /*57a0*/  IMAD R145, R52, 0x3e, RZ ;  /* 0x0000003e34917824 */ /* 0x000fe200078e02ff */
[----:B------:R-:W-:Y:S01]  /*57b0*/  LEA.HI.X.SX32 R5, R211, R31, 0x1, P6 ;  /* 0x0000001fd3057211 */ /* 0x000fe200030f0eff */
[----:B------:R-:W-:Y:S01]  /*57c0*/  VIADD R20, R10, 0xffffffff ;  /* 0xffffffff0a147836 */ /* 0x000fe20000000000 */
[----:B------:R1:W5:Y:S01]  /*57d0*/  @!P0 LDG.E.U16 R193, desc[UR22][R8.64] ;  /* 0x0000001608c18981 */ /* 0x000362000c1e1500 */
[----:B--2---:R-:W-:-:S02]  /*57e0*/  SHF.R.U64 R7, R143, 0x1f, RZ ;  /* 0x0000001f8f077819 */ /* 0x004fc400000012ff */
[-C--:B------:R-:W-:Y:S01]  /*57f0*/  IADD3 R6, P6, PT, R147, R30.reuse, RZ ;  /* 0x0000001e93067210 */ /* 0x080fe20007fde0ff */
[----:B------:R2:W5:Y:S01]  /*5800*/  @!P1 LDG.E.U16 R197, desc[UR22][R4.64] ;  /* 0x0000001604c59981 */ /* 0x000562000c1e1500 */
[----:B------:R-:W-:Y:S02]  /*5810*/  LOP3.LUT P1, RZ, R7, 0x1, RZ, 0xc0, !PT ;  /* 0x0000000107ff7812 */ /* 0x000fe4000782c0ff */
[----:B------:R-:W-:Y:S02]  /*5820*/  LEA.HI.X.SX32 R7, R21, R31, 0x1, P6 ;  /* 0x0000001f15077211 */ /* 0x000fe400030f0eff */
[----:B------:R-:W-:Y:S01]  /*5830*/  ISETP.GE.U32.AND P0, PT, R20, 0x7fffffc0, PT ;  /* 0x7fffffc01400780c */ /* 0x000fe20003f06070 */
[----:B-1----:R-:W-:Y:S01]  /*5840*/  IMAD R9, R52, 0x1f, RZ ;  /* 0x0000001f34097824 */ /* 0x002fe200078e02ff */
[----:B------:R-:W-:Y:S01]  /*5850*/  IADD3 R8, P6, PT, R145, R30, RZ ;  /* 0x0000001e91087210 */ /* 0x000fe20007fde0ff */
[----:B------:R1:W5:Y:S01]  /*5860*/  @P3 LDG.E.U16 R56, desc[UR22][R6.64] ;  /* 0x0000001606383981 */ /* 0x000362000c1e1500 */
[----:B------:R-:W-:-:S02]  /*5870*/  SHF.R.U64 R20, R143, 0x1e, RZ ;  /* 0x0000001e8f147819 */ /* 0x000fc400000012ff */
[----:B------:R-:W-:Y:S02]  /*5880*/  PRMT R57, RZ, 0x7610, R57 ;  /* 0x00007610ff397816 */ /* 0x000fe40000000039 */
[-C--:B------:R-:W-:Y:S01]  /*5890*/  LEA.HI.X.SX32 R9, R9, R31.reuse, 0x1, P6 ;  /* 0x0000001f09097211 */ /* 0x080fe200030f0eff */
[----:B--2---:R-:W-:Y:S01]  /*58a0*/  IMAD.SHL.U32 R5, R52, 0x20, RZ ;  /* 0x0000002034057824 */ /* 0x004fe200078e00ff */
[----:B------:R-:W-:Y:S01]  /*58b0*/  LOP3.LUT P3, RZ, R20, 0x1, RZ, 0xc0, !PT ;  /* 0x0000000114ff7812 */ /* 0x000fe2000786c0ff */
[C---:B------:R-:W-:Y:S01]  /*58c0*/  IMAD R21, R52.reuse, 0x42, RZ ;  /* 0x0000004234157824 */ /* 0x040fe200078e02ff */
[----:B------:R-:W-:Y:S01]  /*58d0*/  SHF.R.U64 R20, R143, 0x1d, RZ ;  /* 0x0000001d8f147819 */ /* 0x000fe200000012ff */
[----:B------:R2:W5:Y:S01]  /*58e0*/  @!P4 LDG.E.U16 R57, desc[UR22][R8.64] ;  /* 0x000000160839c981 */ /* 0x000562000c1e1500 */
[C---:B------:R-:W-:Y:S01]  /*58f0*/  LEA R4, P6, R52.reuse, R30, 0x6 ;  /* 0x0000001e34047211 */ /* 0x040fe200078c30ff */
[----:B-1----:R-:W-:Y:S01]  /*5900*/  IMAD R7, R52, 0x21, RZ ;  /* 0x0000002134077824 */ /* 0x002fe200078e02ff */
[----:B------:R-:W-:Y:S01]  /*5910*/  LOP3.LUT P4, RZ, R20, 0x1, RZ, 0xc0, !PT ;  /* 0x0000000114ff7812 */ /* 0x000fe2000788c0ff */
[----:B------:R-:W-:Y:S01]  /*5920*/  IMAD R25, R52, 0x44, RZ ;  /* 0x0000004434197824 */ /* 0x000fe200078e02ff */
[----:B------:R-:W-:-:S02]  /*5930*/  LEA.HI.X.SX32 R5, R5, R31, 0x1, P6 ;  /* 0x0000001f05057211 */ /* 0x000fc400030f0eff */
[----:B------:R-:W-:Y:S02]  /*5940*/  PRMT R20, RZ, 0x7610, R20 ;  /* 0x00007610ff147816 */ /* 0x000fe40000000014 */
[-C--:B------:R-:W-:Y:S02]  /*5950*/  IADD3 R6, P6, PT, R21, R30.reuse, RZ ;  /* 0x0000001e15067210 */ /* 0x080fe40007fde0ff */
[----:B------:R-:W-:Y:S02]  /*5960*/  SHF.R.U64 R22, R143, 0x1c, RZ ;  /* 0x0000001c8f167819 */ /* 0x000fe400000012ff */
[----:B------:R-:W-:Y:S01]  /*5970*/  PRMT R21, RZ, 0x7610, R21 ;  /* 0x00007610ff157816 */ /* 0x000fe20000000015 */
[----:B------:R1:W5:Y:S01]  /*5980*/  @P1 LDG.E.U16 R20, desc[UR22][R4.64] ;  /* 0x0000001604141981 */ /* 0x000362000c1e1500 */
[----:B------:R-:W-:Y:S01]  /*5990*/  LEA.HI.X.SX32 R7, R7, R31, 0x1, P6 ;  /* 0x0000001f07077211 */ /* 0x000fe200030f0eff */
[----:B--2---:R-:W-:Y:S01]  /*59a0*/  IMAD R9, R52, 0x46, RZ ;  /* 0x0000004634097824 */ /* 0x004fe200078e02ff */
[----:B------:R-:W-:-:S02]  /*59b0*/  IADD3 R24, P6, PT, R25, R30, RZ ;  /* 0x0000001e19187210 */ /* 0x000fc40007fde0ff */
[----:B------:R-:W-:Y:S01]  /*59c0*/  LOP3.LUT P1, RZ, R22, 0x1, RZ, 0xc0, !PT ;  /* 0x0000000116ff7812 */ /* 0x000fe2000782c0ff */
[----:B------:R2:W5:Y:S01]  /*59d0*/  @P3 LDG.E.U16 R21, desc[UR22][R6.64] ;  /* 0x0000001606153981 */ /* 0x000562000c1e1500 */
[----:B------:R-:W-:Y:S02]  /*59e0*/  SHF.R.U64 R8, R143, 0x1b, RZ ;  /* 0x0000001b8f087819 */ /* 0x000fe400000012ff */
[----:B------:R-:W-:Y:S01]  /*59f0*/  LEA.HI.X.SX32 R25, R23, R31, 0x1, P6 ;  /* 0x0000001f17197211 */ /* 0x000fe200030f0eff */
[----:B-1----:R-:W-:Y:S01]  /*5a00*/  IMAD R5, R52, 0x23, RZ ;  /* 0x0000002334057824 */ /* 0x002fe200078e02ff */
[----:B------:R-:W-:Y:S02]  /*5a10*/  LOP3.LUT P3, RZ, R8, 0x1, RZ, 0xc0, !PT ;  /* 0x0000000108ff7812 */ /* 0x000fe4000786c0ff */
[----:B------:R-:W-:Y:S01]  /*5a20*/  IADD3 R4, P6, PT, R9, R30, RZ ;  /* 0x0000001e09047210 */ /* 0x000fe20007fde0ff */
[----:B------:R-:W-:Y:S01]  /*5a30*/  IMAD R9, R52, 0x48, RZ ;  /* 0x0000004834097824 */ /* 0x000fe200078e02ff */
[----:B------:R-:W-:Y:S01]  /*5a40*/  SHF.R.U64 R8, R143, 0x1a, RZ ;  /* 0x0000001a8f087819 */ /* 0x000fe200000012ff */
[----:B------:R1:W5:Y:S01]  /*5a50*/  @P4 LDG.E.U16 R54, desc[UR22][R24.64] ;  /* 0x0000001618364981 */ /* 0x000362000c1e1500 */
[----:B------:R-:W-:-:S02]  /*5a60*/  PRMT R55, RZ, 0x7610, R55 ;  /* 0x00007610ff377816 */ /* 0x000fc40000000037 */
[-C--:B------:R-:W-:Y:S01]  /*5a70*/  LEA.HI.X.SX32 R5, R5, R31.reuse, 0x1, P6 ;  /* 0x0000001f05057211 */ /* 0x080fe200030f0eff */
[----:B------:R-:W-:Y:S01]  /*5a80*/  IMAD R23, R52, 0x4a, RZ ;  /* 0x0000004a34177824 */ /* 0x000fe200078e02ff */
[----:B------:R-:W-:Y:S02]  /*5a90*/  LOP3.LUT P4, RZ, R8, 0x1, RZ, 0xc0, !PT ;  /* 0x0000000108ff7812 */ /* 0x000fe4000788c0ff */
[-C--:B--2---:R-:W-:Y:S01]  /*5aa0*/  IADD3 R6, P6, PT, R9, R30.reuse, RZ ;  /* 0x0000001e09067210 */ /* 0x084fe20007fde0ff */
[----:B------:R2:W5:Y:S01]  /*5ab0*/  @P1 LDG.E.U16 R55, desc[UR22][R4.64] ;  /* 0x0000001604371981 */ /* 0x000562000c1e1500 */
[----:B------:R-:W-:Y:S01]  /*5ac0*/  SHF.R.U64 R8, R143, 0x19, RZ ;  /* 0x000000198f087819 */ /* 0x000fe200000012ff */
[----:B------:R-:W-:Y:S01]  /*5ad0*/  IMAD R9, R52, 0x25, RZ ;  /* 0x0000002534097824 */ /* 0x000fe200078e02ff */
[----:B------:R-:W-:Y:S02]  /*5ae0*/  LEA.HI.X.SX32 R7, R51, R31, 0x1, P6 ;  /* 0x0000001f33077211 */ /* 0x000fe400030f0eff */
[----:B------:R-:W-:Y:S01]  /*5af0*/  LOP3.LUT P1, RZ, R8, 0x1, RZ, 0xc0, !PT ;  /* 0x0000000108ff7812 */ /* 0x000fe2000782c0ff */
[----:B-1----:R-:W-:Y:S01]  /*5b00*/  IMAD R25, R52, 0x4c, RZ ;  /* 0x0000004c34197824 */ /* 0x002fe200078e02ff */
[----:B------:R-:W-:-:S02]  /*5b10*/  IADD3 R8, P6, PT, R23, R30, RZ ;  /* 0x0000001e17087210 */ /* 0x000fc40007fde0ff */
[----:B------:R-:W-:Y:S02]  /*5b20*/  PRMT R22, RZ, 0x7610, R22 ;  /* 0x00007610ff167816 */ /* 0x000fe40000000016 */
[----:B------:R-:W-:Y:S02]  /*5b30*/  PRMT R23, RZ, 0x7610, R23 ;  /* 0x00007610ff177816 */ /* 0x000fe40000000017 */
[----:B------:R-:W-:Y:S02]  /*5b40*/  SHF.R.U64 R24, R143, 0x18, RZ ;  /* 0x000000188f187819 */ /* 0x000fe400000012ff */
[----:B------:R-:W-:Y:S01]  /*5b50*/  LEA.HI.X.SX32 R9, R9, R31, 0x1, P6 ;  /* 0x0000001f09097211 */ /* 0x000fe200030f0eff */
[----:B------:R1:W5:Y:S01]  /*5b60*/  @P3 LDG.E.U16 R22, desc[UR22][R6.64] ;  /* 0x0000001606163981 */ /* 0x000362000c1e1500 */
[----:B--2---:R-:W-:Y:S02]  /*5b70*/  SHF.R.U64 R5, R143, 0x17, RZ ;  /* 0x000000178f057819 */ /* 0x004fe400000012ff */
[----:B------:R-:W-:Y:S01]  /*5b80*/  IADD3 R4, P6, PT, R25, R30, RZ ;  /* 0x0000001e19047210 */ /* 0x000fe20007fde0ff */
[----:B------:R-:W-:Y:S01]  /*5b90*/  IMAD R25, R52, 0x4e, RZ ;  /* 0x0000004e34197824 */ /* 0x000fe200078e02ff */
[----:B------:R-:W-:Y:S01]  /*5ba0*/  LOP3.LUT P3, RZ, R24, 0x1, RZ, 0xc0, !PT ;  /* 0x0000000118ff7812 */ /* 0x000fe2000786c0ff */
[----:B------:R2:W5:Y:S01]  /*5bb0*/  @P4 LDG.E.U16 R23, desc[UR22][R8.64] ;  /* 0x0000001608174981 */ /* 0x000562000c1e1500 */
[----:B------:R-:W-:-:S02]  /*5bc0*/  LOP3.LUT P4, RZ, R5, 0x1, RZ, 0xc0, !PT ;  /* 0x0000000105ff7812 */ /* 0x000fc4000788c0ff */
[-C--:B------:R-:W-:Y:S01]  /*5bd0*/  LEA.HI.X.SX32 R5, R49, R31.reuse, 0x1, P6 ;  /* 0x0000001f31057211 */ /* 0x080fe200030f0eff */
[C---:B-1----:R-:W-:Y:S01]  /*5be0*/  IMAD R7, R52.reuse, 0x27, RZ ;  /* 0x0000002734077824 */ /* 0x042fe200078e02ff */
[----:B------:R-:W-:Y:S02]  /*5bf0*/  IADD3 R6, P6, PT, R25, R30, RZ ;  /* 0x0000001e19067210 */ /* 0x000fe40007fde0ff */
[----:B------:R-:W-:Y:S01]  /*5c00*/  PRMT R51, RZ, 0x7610, R51 ;  /* 0x00007610ff337816 */ /* 0x000fe20000000033 */
[----:B------:R1:W5:Y:S01]  /*5c10*/  @P1 LDG.E.U16 R50, desc[UR22][R4.64] ;  /* 0x0000001604321981 */ /* 0x000362000c1e1500 */
[C---:B--2---:R-:W-:Y:S01]  /*5c20*/  IMAD R9, R52.reuse, 0x50, RZ ;  /* 0x0000005034097824 */ /* 0x044fe200078e02ff */
[----:B------:R-:W-:Y:S02]  /*5c30*/  SHF.R.U64 R24, R143, 0x16, RZ ;  /* 0x000000168f187819 */ /* 0x000fe400000012ff */
[----:B------:R-:W-:Y:S01]  /*5c40*/  LEA.HI.X.SX32 R7, R7, R31, 0x1, P6 ;  /* 0x0000001f07077211 */ /* 0x000fe200030f0eff */
[----:B------:R-:W-:Y:S01]  /*5c50*/  IMAD R25, R52, 0x52, RZ ;  /* 0x0000005234197824 */ /* 0x000fe200078e02ff */
[----:B------:R-:W-:-:S02]  /*5c60*/  SHF.R.U64 R8, R143, 0x15, RZ ;  /* 0x000000158f087819 */ /* 0x000fc400000012ff */
[-C--:B------:R-:W-:Y:S01]  /*5c70*/  IADD3 R26, P6, PT, R9, R30.reuse, RZ ;  /* 0x0000001e091a7210 */ /* 0x080fe20007fde0ff */
[----:B------:R2:W5:Y:S01]  /*5c80*/  @P3 LDG.E.U16 R51, desc[UR22][R6.64] ;  /* 0x0000001606333981 */ /* 0x000562000c1e1500 */
[----:B------:R-:W-:Y:S02]  /*5c90*/  LOP3.LUT P1, RZ, R24, 0x1, RZ, 0xc0, !PT ;  /* 0x0000000118ff7812 */ /* 0x000fe4000782c0ff */
[----:B------:R-:W-:Y:S01]  /*5ca0*/  PRMT R49, RZ, 0x7610, R49 ;  /* 0x00007610ff317816 */ /* 0x000fe20000000031 */
[----:B-1----:R-:W-:Y:S01]  /*5cb0*/  IMAD R5, R52, 0x29, RZ ;  /* 0x0000002934057824 */ /* 0x002fe200078e02ff */
[----:B------:R-:W-:Y:S02]  /*5cc0*/  LOP3.LUT P3, RZ, R8, 0x1, RZ, 0xc0, !PT ;  /* 0x0000000108ff7812 */ /* 0x000fe4000786c0ff */
[----:B------:R-:W-:Y:S02]  /*5cd0*/  LEA.HI.X.SX32 R27, R27, R31, 0x1, P6 ;  /* 0x0000001f1b1b7211 */ /* 0x000fe400030f0eff */
[----:B------:R-:W-:Y:S01]  /*5ce0*/  IADD3 R8, P6, PT, R25, R30, RZ ;  /* 0x0000001e19087210 */ /* 0x000fe20007fde0ff */
[----:B------:R-:W-:Y:S01]  /*5cf0*/  IMAD R25, R52, 0x54, RZ ;  /* 0x0000005434197824 */ /* 0x000fe200078e02ff */
[----:B------:R-:W-:Y:S01]  /*5d00*/  SHF.R.U64 R4, R143, 0x14, RZ ;  /* 0x000000148f047819 */ /* 0x000fe200000012ff */
[----:B------:R1:W5:Y:S01]  /*5d10*/  @P4 LDG.E.U16 R49, desc[UR22][R26.64] ;  /* 0x000000161a314981 */ /* 0x000362000c1e1500 */
[----:B------:R-:W-:-:S02]  /*5d20*/  PRMT R24, RZ, 0x7610, R24 ;  /* 0x00007610ff187816 */ /* 0x000fc40000000018 */
[-C--:B------:R-:W-:Y:S02]  /*5d30*/  LEA.HI.X.SX32 R9, R5, R31.reuse, 0x1, P6 ;  /* 0x0000001f05097211 */ /* 0x080fe400030f0eff */
[----:B------:R-:W-:Y:S02]  /*5d40*/  LOP3.LUT P4, RZ, R4, 0x1, RZ, 0xc0, !PT ;  /* 0x0000000104ff7812 */ /* 0x000fe4000788c0ff */
[----:B------:R-:W-:Y:S01]  /*5d50*/  IADD3 R4, P6, PT, R25, R30, RZ ;  /* 0x0000001e19047210 */ /* 0x000fe20007fde0ff */
[C---:B------:R-:W-:Y:S01]  /*5d60*/  IMAD R25, R52.reuse, 0x56, RZ ;  /* 0x0000005634197824 */ /* 0x040fe200078e02ff */
[----:B--2---:R-:W-:Y:S01]  /*5d70*/  SHF.R.U64 R6, R143, 0x13, RZ ;  /* 0x000000138f067819 */ /* 0x004fe200000012ff */
[----:B------:R2:W5:Y:S01]  /*5d80*/  @P1 LDG.E.U16 R24, desc[UR22][R8.64] ;  /* 0x0000001608181981 */ /* 0x000562000c1e1500 */
[----:B------:R-:W-:Y:S01]  /*5d90*/  LEA.HI.X.SX32 R5, R47, R31, 0x1, P6 ;  /* 0x0000001f2f057211 */ /* 0x000fe200030f0eff */
[----:B------:R-:W-:Y:S01]  /*5da0*/  IMAD R7, R52, 0x2b, RZ ;  /* 0x0000002b34077824 */ /* 0x000fe200078e02ff */
[----:B------:R-:W-:-:S02]  /*5db0*/  LOP3.LUT P1, RZ, R6, 0x1, RZ, 0xc0, !PT ;  /* 0x0000000106ff7812 */ /* 0x000fc4000782c0ff */
[-C--:B------:R-:W-:Y:S01]  /*5dc0*/  IADD3 R6, P6, PT, R25, R30.reuse, RZ ;  /* 0x0000001e19067210 */ /* 0x080fe20007fde0ff */
[C---:B-1----:R-:W-:Y:S01]  /*5dd0*/  IMAD R27, R52.reuse, 0x58, RZ ;  /* 0x00000058341b7824 */ /* 0x042fe200078e02ff */
[----:B------:R-:W-:Y:S02]  /*5de0*/  PRMT R48, RZ, 0x7610, R48 ;  /* 0x00007610ff307816 */ /* 0x000fe40000000030 */
[----:B------:R-:W-:Y:S02]  /*5df0*/  PRMT R25, RZ, 0x7610, R25 ;  /* 0x00007610ff197816 */ /* 0x000fe40000000019 */
[----:B------:R-:W-:Y:S02]  /*5e00*/  LEA.HI.X.SX32 R7, R7, R31, 0x1, P6 ;  /* 0x0000001f07077211 */ /* 0x000fe400030f0eff */
[C---:B------:R-:W-:Y:S01]  /*5e10*/  SHF.R.U64 R26, R143.reuse, 0x12, RZ ;  /* 0x000000128f1a7819 */ /* 0x040fe200000012ff */
[----:B------:R1:W5:Y:S01]  /*5e20*/  @P3 LDG.E.U16 R48, desc[UR22][R4.64] ;  /* 0x0000001604303981 */ /* 0x000362000c1e1500 */
[----:B--2---:R-:W-:Y:S01]  /*5e30*/  SHF.R.U64 R9, R143, 0x11, RZ ;  /* 0x000000118f097819 */ /* 0x004fe200000012ff */
[----:B------:R-:W-:Y:S01]  /*5e40*/  IMAD R47, R52, 0x5a, RZ ;  /* 0x0000005a342f7824 */ /* 0x000fe200078e02ff */
[----:B------:R-:W-:Y:S01]  /*5e50*/  IADD3 R8, P6, PT, R27, R30, RZ ;  /* 0x0000001e1b087210 */ /* 0x000fe20007fde0ff */
[----:B------:R2:W5:Y:S01]  /*5e60*/  @P4 LDG.E.U16 R25, desc[UR22][R6.64] ;  /* 0x0000001606194981 */ /* 0x000562000c1e1500 */
[----:B------:R-:W-:-:S02]  /*5e70*/  LOP3.LUT P3, RZ, R26, 0x1, RZ, 0xc0, !PT ;  /* 0x000000011aff7812 */ /* 0x000fc4000786c0ff */
[----:B------:R-:W-:Y:S02]  /*5e80*/  LOP3.LUT P4, RZ, R9, 0x1, RZ, 0xc0, !PT ;  /* 0x0000000109ff7812 */ /* 0x000fe4000788c0ff */
[----:B------:R-:W-:Y:S01]  /*5e90*/  PRMT R26, RZ, 0x7610, R26 ;  /* 0x00007610ff1a7816 */ /* 0x000fe2000000001a */
[C---:B-1----:R-:W-:Y:S01]  /*5ea0*/  IMAD R5, R52.reuse, 0x2d, RZ ;  /* 0x0000002d34057824 */ /* 0x042fe200078e02ff */
[----:B------:R-:W-:Y:S01]  /*5eb0*/  LEA.HI.X.SX32 R9, R43, R31, 0x1, P6 ;  /* 0x0000001f2b097211 */ /* 0x000fe200030f0eff */
[----:B------:R-:W-:Y:S01]  /*5ec0*/  IMAD R43, R52, 0x5c, RZ ;  /* 0x0000005c342b7824 */ /* 0x000fe200078e02ff */
[----:B------:R-:W-:Y:S02]  /*5ed0*/  IADD3 R4, P6, PT, R47, R30, RZ ;  /* 0x0000001e2f047210 */ /* 0x000fe40007fde0ff */
[----:B------:R-:W-:Y:S01]  /*5ee0*/  PRMT R47, RZ, 0x7610, R47 ;  /* 0x00007610ff2f7816 */ /* 0x000fe2000000002f */
[----:B------:R1:W5:Y:S01]  /*5ef0*/  @P1 LDG.E.U16 R26, desc[UR22][R8.64] ;  /* 0x00000016081a1981 */ /* 0x000362000c1e1500 */
[----:B------:R-:W-:-:S02]  /*5f00*/  SHF.R.U64 R27, R143, 0x10, RZ ;  /* 0x000000108f1b7819 */ /* 0x000fc400000012ff */
[-C--:B--2---:R-:W-:Y:S01]  /*5f10*/  IADD3 R6, P1, PT, R43, R30.reuse, RZ ;  /* 0x0000001e2b067210 */ /* 0x084fe20007f3e0ff */
[C---:B------:R-:W-:Y:S01]  /*5f20*/  IMAD R43, R52.reuse, 0x5e, RZ ;  /* 0x0000005e342b7824 */ /* 0x040fe200078e02ff */
[-C--:B------:R-:W-:Y:S02]  /*5f30*/  LEA.HI.X.SX32 R5, R5, R31.reuse, 0x1, P6 ;  /* 0x0000001f05057211 */ /* 0x080fe400030f0eff */
[----:B------:R-:W-:Y:S01]  /*5f40*/  LOP3.LUT P6, RZ, R27, 0x1, RZ, 0xc0, !PT ;  /* 0x000000011bff7812 */ /* 0x000fe200078cc0ff */
[C---:B------:R-:W-:Y:S01]  /*5f50*/  IMAD R75, R52.reuse, 0x62, RZ ;  /* 0x00000062344b7824 */ /* 0x040fe200078e02ff */
[----:B------:R-:W-:Y:S01]  /*5f60*/  SHF.R.U64 R27, R143, 0xf, RZ ;  /* 0x0000000f8f1b7819 */ /* 0x000fe200000012ff */
[----:B------:R2:W5:Y:S01]  /*5f70*/  @P3 LDG.E.U16 R47, desc[UR22][R4.64] ;  /* 0x00000016042f3981 */ /* 0x000562000c1e1500 */
[----:B-1----:R-:W-:Y:S01]  /*5f80*/  IMAD R9, R52, 0x2f, RZ ;  /* 0x0000002f34097824 */ /* 0x002fe200078e02ff */
[----:B------:R-:W-:Y:S02]  /*5f90*/  IADD3 R42, P3, PT, R43, R30, RZ ;  /* 0x0000001e2b2a7210 */ /* 0x000fe40007f7e0ff */
[----:B------:R-:W-:-:S02]  /*5fa0*/  LEA.HI.X.SX32 R7, R41, R31, 0x1, P1 ;  /* 0x0000001f29077211 */ /* 0x000fc400008f0eff */
[----:B------:R-:W-:Y:S01]  /*5fb0*/  PRMT R46, RZ, 0x7610, R46 ;  /* 0x00007610ff2e7816 */ /* 0x000fe2000000002e */
[C---:B------:R-:W-:Y:S01]  /*5fc0*/  IMAD R79, R52.reuse, 0x60, RZ ;  /* 0x00000060344f7824 */ /* 0x040fe200078e02ff */
[----:B------:R-:W-:Y:S01]  /*5fd0*/  LOP3.LUT P1, RZ, R27, 0x1, RZ, 0xc0, !PT ;  /* 0x000000011bff7812 */ /* 0x000fe2000782c0ff */
[C---:B------:R-:W-:Y:S01]  /*5fe0*/  IMAD R27, R52.reuse, 0x31, RZ ;  /* 0x00000031341b7824 */ /* 0x040fe200078e02ff */
[-C--:B------:R-:W-:Y:S01]  /*5ff0*/  LEA.HI.X.SX32 R43, R9, R31.reuse, 0x1, P3 ;  /* 0x0000001f092b7211 */ /* 0x080fe200018f0eff */
[C---:B------:R-:W-:Y:S01]  /*6000*/  IMAD R67, R52.reuse, 0x66, RZ ;  /* 0x0000006634437824 */ /* 0x040fe200078e02ff */
[-C--:B------:R-:W-:Y:S01]  /*6010*/  IADD3 R74, P3, PT, R75, R30.reuse, RZ ;  /* 0x0000001e4b4a7210 */ /* 0x080fe20007f7e0ff */
[----:B------:R1:W5:Y:S01]  /*6020*/  @P4 LDG.E.U16 R46, desc[UR22][R6.64] ;  /* 0x00000016062e4981 */ /* 0x000362000c1e1500 */
[C---:B------:R-:W-:Y:S01]  /*6030*/  IMAD R77, R52.reuse, 0x64, RZ ;  /* 0x00000064344d7824 */ /* 0x040fe200078e02ff */
[-C--:B------:R-:W-:Y:S01]  /*6040*/  IADD3 R78, P4, PT, R79, R30.reuse, RZ ;  /* 0x0000001e4f4e7210 */ /* 0x080fe20007f9e0ff */
[C---:B------:R-:W-:Y:S01]  /*6050*/  IMAD R41, R52.reuse, 0x33, RZ ;  /* 0x0000003334297824 */ /* 0x040fe200078e02ff */
[-C--:B------:R-:W-:Y:S01]  /*6060*/  LEA.HI.X.SX32 R75, R27, R31.reuse, 0x1, P3 ;  /* 0x0000001f1b4b7211 */ /* 0x080fe200018f0eff */
[C---:B------:R-:W-:Y:S01]  /*6070*/  IMAD R69, R52.reuse, 0x6a, RZ ;  /* 0x0000006a34457824 */ /* 0x040fe200078e02ff */
[-C--:B------:R-:W-:Y:S01]  /*6080*/  IADD3 R32, P3, PT, R67, R30.reuse, RZ ;  /* 0x0000001e43207210 */ /* 0x080fe20007f7e0ff */
[C---:B------:R-:W-:Y:S01]  /*6090*/  IMAD R73, R52.reuse, 0x68, RZ ;  /* 0x0000006834497824 */ /* 0x040fe200078e02ff */
[----:B------:R-:W-:Y:S01]  /*60a0*/  LEA.HI.X.SX32 R79, R33, R31, 0x1, P4 ;  /* 0x0000001f214f7211 */ /* 0x000fe200020f0eff */
[----:B--2---:R-:W-:Y:S01]  /*60b0*/  IMAD R5, R52, 0x35, RZ ;  /* 0x0000003534057824 */ /* 0x004fe200078e02ff */
[----:B------:R-:W-:-:S02]  /*60c0*/  IADD3 R76, P4, PT, R77, R30, RZ ;  /* 0x0000001e4d4c7210 */ /* 0x000fc40007f9e0ff */
[-C--:B------:R-:W-:Y:S02]  /*60d0*/  LEA.HI.X.SX32 R33, R41, R31.reuse, 0x1, P3 ;  /* 0x0000001f29217211 */ /* 0x080fe400018f0eff */
[-C--:B------:R-:W-:Y:S01]  /*60e0*/  IADD3 R40, P3, PT, R69, R30.reuse, RZ ;  /* 0x0000001e45287210 */ /* 0x080fe20007f7e0ff */
[C---:B------:R-:W-:Y:S01]  /*60f0*/  IMAD R71, R52.reuse, 0x6c, RZ ;  /* 0x0000006c34477824 */ /* 0x040fe200078e02ff */
[-C--:B------:R-:W-:Y:S01]  /*6100*/  LEA.HI.X.SX32 R77, R29, R31.reuse, 0x1, P4 ;  /* 0x0000001f1d4d7211 */ /* 0x080fe200020f0eff */
[C---:B-1----:R-:W-:Y:S01]  /*6110*/  IMAD R7, R52.reuse, 0x37, RZ ;  /* 0x0000003734077824 */ /* 0x042fe200078e02ff */
[-C--:B------:R-:W-:Y:S02]  /*6120*/  IADD3 R72, P4, PT, R73, R30.reuse, RZ ;  /* 0x0000001e49487210 */ /* 0x080fe40007f9e0ff */
[-C--:B------:R-:W-:Y:S02]  /*6130*/  LEA.HI.X.SX32 R41, R5, R31.reuse, 0x1, P3 ;  /* 0x0000001f05297211 */ /* 0x080fe400018f0eff */
[----:B------:R-:W-:Y:S01]  /*6140*/  IADD3 R34, P3, PT, R151, R30, RZ ;  /* 0x0000001e97227210 */ /* 0x000fe20007f7e0ff */
[----:B------:R-:W-:Y:S01]  /*6150*/  IMAD R65, R52, 0x39, RZ ;  /* 0x0000003934417824 */ /* 0x000fe200078e02ff */
[----:B------:R-:W-:-:S02]  /*6160*/  LEA.HI.X.SX32 R73, R35, R31, 0x1, P4 ;  /* 0x0000001f23497211 */ /* 0x000fc400020f0eff */
[-C--:B------:R-:W-:Y:S02]  /*6170*/  IADD3 R70, P4, PT, R71, R30.reuse, RZ ;  /* 0x0000001e47467210 */ /* 0x080fe40007f9e0ff */
[-C--:B------:R-:W-:Y:S02]  /*6180*/  LEA.HI.X.SX32 R35, R7, R31.reuse, 0x1, P3 ;  /* 0x0000001f07237211 */ /* 0x080fe400018f0eff */
[-C--:B------:R-:W-:Y:S02]  /*6190*/  IADD3 R68, P3, PT, R155, R30.reuse, RZ ;  /* 0x0000001e9b447210 */ /* 0x080fe40007f7e0ff */
[-C--:B------:R-:W-:Y:S01]  /*61a0*/  LEA.HI.X.SX32 R71, R45, R31.reuse, 0x1, P4 ;  /* 0x0000001f2d477211 */ /* 0x080fe200020f0eff */
[----:B------:R-:W-:Y:S01]  /*61b0*/  IMAD R29, R52, 0x7a, RZ ;  /* 0x0000007a341d7824 */ /* 0x000fe200078e02ff */
[----:B------:R-:W-:Y:S02]  /*61c0*/  IADD3 R58, P4, PT, R153, R30, RZ ;  /* 0x0000001e993a7210 */ /* 0x000fe40007f9e0ff */
[----:B------:R-:W-:-:S02]  /*61d0*/  LEA.HI.X.SX32 R69, R65, R31, 0x1, P3 ;  /* 0x0000001f41457211 */ /* 0x000fc400018f0eff */
[-C--:B------:R-:W-:Y:S01]  /*61e0*/  IADD3 R64, P3, PT, R159, R30.reuse, RZ ;  /* 0x0000001e9f407210 */ /* 0x080fe20007f7e0ff */
[C---:B------:R-:W-:Y:S01]  /*61f0*/  IMAD R9, R52.reuse, 0x3d, RZ ;  /* 0x0000003d34097824 */ /* 0x040fe200078e02ff */
[-C--:B------:R-:W-:Y:S01]  /*6200*/  LEA.HI.X.SX32 R59, R59, R31.reuse, 0x1, P4 ;  /* 0x0000001f3b3b7211 */ /* 0x080fe200020f0eff */
[C---:B------:R-:W-:Y:S01]  /*6210*/  IMAD R7, R52.reuse, 0x7e, RZ ;  /* 0x0000007e34077824 */ /* 0x040fe200078e02ff */
[-C--:B------:R-:W-:Y:S02]  /*6220*/  IADD3 R66, P4, PT, R157, R30.reuse, RZ ;  /* 0x0000001e9d427210 */ /* 0x080fe40007f9e0ff */
[-C--:B------:R-:W-:Y:S02]  /*6230*/  LEA.HI.X.SX32 R65, R149, R31.reuse, 0x1, P3 ;  /* 0x0000001f95417211 */ /* 0x080fe400018f0eff */
[----:B------:R-:W-:Y:S01]  /*6240*/  IADD3 R4, P3, PT, R29, R30, RZ ;  /* 0x0000001e1d047210 */ /* 0x000fe20007f7e0ff */
[----:B------:R-:W-:Y:S01]  /*6250*/  IMAD R27, R52, 0x3f, RZ ;  /* 0x0000003f341b7824 */ /* 0x000fe200078e02ff */
[----:B------:R-:W-:-:S02]  /*6260*/  LEA.HI.X.SX32 R67, R61, R31, 0x1, P4 ;  /* 0x0000001f3d437211 */ /* 0x000fc400020f0eff */
[-C--:B------:R-:W-:Y:S02]  /*6270*/  IADD3 R60, P4, PT, R161, R30.reuse, RZ ;  /* 0x0000001ea13c7210 */ /* 0x080fe40007f9e0ff */
[-C--:B------:R-:W-:Y:S02]  /*6280*/  LEA.HI.X.SX32 R5, R9, R31.reuse, 0x1, P3 ;  /* 0x0000001f09057211 */ /* 0x080fe400018f0eff */
[----:B------:R-:W-:Y:S02]  /*6290*/  IADD3 R8, P3, PT, R7, R30, RZ ;  /* 0x0000001e07087210 */ /* 0x000fe40007f7e0ff */
[----:B------:R-:W-:Y:S02]  /*62a0*/  SHF.R.U64 R28, R143, 0xd, RZ ;  /* 0x0000000d8f1c7819 */ /* 0x000fe400000012ff */
[----:B------:R-:W-:Y:S02]  /*62b0*/  LEA.HI.X.SX32 R61, R147, R31, 0x1, P4 ;  /* 0x0000001f933d7211 */ /* 0x000fe400020f0eff */
[----:B------:R-:W-:-:S02]  /*62c0*/  PRMT R204, RZ, 0x7610, R204 ;  /* 0x00007610ffcc7816 */ /* 0x000fc400000000cc */
[----:B------:R-:W-:Y:S02]  /*62d0*/  IADD3 R6, P4, PT, R163, R30, RZ ;  /* 0x0000001ea3067210 */ /* 0x000fe40007f9e0ff */
[-C--:B------:R-:W-:Y:S02]  /*62e0*/  LEA.HI.X.SX32 R9, R27, R31.reuse, 0x1, P3 ;  /* 0x0000001f1b097211 */ /* 0x080fe400018f0eff */
[C---:B------:R-:W-:Y:S01]  /*62f0*/  SHF.R.U64 R44, R143.reuse, 0xe, RZ ;  /* 0x0000000e8f2c7819 */ /* 0x040fe200000012ff */
[----:B------:R1:W5:Y:S01]  /*6300*/  @!P0 LDG.E.U16 R204, desc[UR22][R30.64] ;  /* 0x000000161ecc8981 */ /* 0x000362000c1e1500 */
[----:B------:R-:W-:Y:S02]  /*6310*/  LOP3.LUT P3, RZ, R28, 0x1, RZ, 0xc0, !PT ;  /* 0x000000011cff7812 */ /* 0x000fe4000786c0ff */
[----:B------:R-:W-:Y:S02]  /*6320*/  SHF.R.U64 R28, R143, 0xc, RZ ;  /* 0x0000000c8f1c7819 */ /* 0x000fe400000012ff */
[----:B------:R-:W-:-:S02]  /*6330*/  LEA.HI.X.SX32 R7, R145, R31, 0x1, P4 ;  /* 0x0000001f91077211 */ /* 0x000fc400020f0eff */
[----:B------:R-:W-:Y:S02]  /*6340*/  PRMT R27, RZ, 0x7610, R27 ;  /* 0x00007610ff1b7816 */ /* 0x000fe4000000001b */
[----:B------:R-:W-:Y:S02]  /*6350*/  LOP3.LUT P4, RZ, R44, 0x1, RZ, 0xc0, !PT ;  /* 0x000000012cff7812 */ /* 0x000fe4000788c0ff */
[----:B------:R-:W-:Y:S02]  /*6360*/  LOP3.LUT P0, RZ, R28, 0x1, RZ, 0xc0, !PT ;  /* 0x000000011cff7812 */ /* 0x000fe4000780c0ff */
[C---:B------:R-:W-:Y:S01]  /*6370*/  SHF.R.U64 R28, R143.reuse, 0xb, RZ ;  /* 0x0000000b8f1c7819 */ /* 0x040fe200000012ff */
[----:B------:R2:W5:Y:S01]  /*6380*/  @P6 LDG.E.U16 R27, desc[UR22][R42.64] ;  /* 0x000000162a1b6981 */ /* 0x000562000c1e1500 */
[----:B------:R-:W-:Y:S02]  /*6390*/  PRMT R45, RZ, 0x7610, R45 ;  /* 0x00007610ff2d7816 */ /* 0x000fe4000000002d */
[----:B------:R-:W-:-:S02]  /*63a0*/  SHF.R.U64 R29, R143, 0xa, RZ ;  /* 0x0000000a8f1d7819 */ /* 0x000fc400000012ff */
[----:B------:R-:W-:Y:S02]  /*63b0*/  LOP3.LUT P6, RZ, R28, 0x1, RZ, 0xc0, !PT ;  /* 0x000000011cff7812 */ /* 0x000fe400078cc0ff */
[----:B------:R-:W-:Y:S01]  /*63c0*/  PRMT R28, RZ, 0x7610, R28 ;  /* 0x00007610ff1c7816 */ /* 0x000fe2000000001c */
[----:B------:R-:W5:Y:S01]  /*63d0*/  @P1 LDG.E.U16 R45, desc[UR22][R78.64] ;  /* 0x000000164e2d1981 */ /* 0x000f62000c1e1500 */
[----:B------:R-:W-:Y:S02]  /*63e0*/  LOP3.LUT P1, RZ, R29, 0x1, RZ, 0xc0, !PT ;  /* 0x000000011dff7812 */ /* 0x000fe4000782c0ff */
[C---:B------:R-:W-:Y:S02]  /*63f0*/  SHF.R.U64 R29, R143.reuse, 0x9, RZ ;  /* 0x000000098f1d7819 */ /* 0x040fe400000012ff */
[----:B------:R-:W-:Y:S01]  /*6400*/  PRMT R44, RZ, 0x7610, R44 ;  /* 0x00007610ff2c7816 */ /* 0x000fe2000000002c */
[----:B------:R-:W5:Y:S01]  /*6410*/  @P4 LDG.E.U16 R28, desc[UR22][R74.64] ;  /* 0x000000164a1c4981 */ /* 0x000f62000c1e1500 */
[----:B-1----:R-:W-:-:S02]  /*6420*/  SHF.R.U64 R30, R143, 0x8, RZ ;  /* 0x000000088f1e7819 */ /* 0x002fc400000012ff */
[----:B------:R-:W-:Y:S02]  /*6430*/  LOP3.LUT P4, RZ, R29, 0x1, RZ, 0xc0, !PT ;  /* 0x000000011dff7812 */ /* 0x000fe4000788c0ff */
[----:B------:R-:W-:Y:S01]  /*6440*/  PRMT R29, RZ, 0x7610, R29 ;  /* 0x00007610ff1d7816 */ /* 0x000fe2000000001d */
[----:B------:R-:W5:Y:S01]  /*6450*/  @P3 LDG.E.U16 R44, desc[UR22][R76.64] ;  /* 0x000000164c2c3981 */ /* 0x000f62000c1e1500 */
[----:B------:R-:W-:Y:S02]  /*6460*/  LOP3.LUT P3, RZ, R30, 0x1, RZ, 0xc0, !PT ;  /* 0x000000011eff7812 */ /* 0x000fe4000786c0ff */
[C---:B------:R-:W-:Y:S02]  /*6470*/  SHF.R.U64 R30, R143.reuse, 0x7, RZ ;  /* 0x000000078f1e7819 */ /* 0x040fe400000012ff */
[----:B--2---:R-:W-:Y:S01]  /*6480*/  PRMT R43, RZ, 0x7610, R43 ;  /* 0x00007610ff2b7816 */ /* 0x004fe2000000002b */
[----:B------:R1:W5:Y:S01]  /*6490*/  @P0 LDG.E.U16 R29, desc[UR22][R32.64] ;  /* 0x00000016201d0981 */ /* 0x000362000c1e1500 */
[----:B------:R-:W-:-:S02]  /*64a0*/  SHF.R.U64 R31, R143, 0x6, RZ ;  /* 0x000000068f1f7819 */ /* 0x000fc400000012ff */
[----:B------:R-:W-:Y:S02]  /*64b0*/  LOP3.LUT P0, RZ, R30, 0x1, RZ, 0xc0, !PT ;  /* 0x000000011eff7812 */ /* 0x000fe4000780c0ff */
[----:B------:R-:W-:Y:S01]  /*64c0*/  PRMT R30, RZ, 0x7610, R30 ;  /* 0x00007610ff1e7816 */ /* 0x000fe2000000001e */
[----:B------:R2:W5:Y:S01]  /*64d0*/  @P6 LDG.E.U16 R43, desc[UR22][R72.64] ;  /* 0x00000016482b6981 */ /* 0x000562000c1e1500 */
[----:B------:R-:W-:Y:S02]  /*64e0*/  LOP3.LUT P6, RZ, R31, 0x1, RZ, 0xc0, !PT ;  /* 0x000000011fff7812 */ /* 0x000fe400078cc0ff */
[----:B------:R-:W-:Y:S02]  /*64f0*/  SHF.R.U64 R31, R143, 0x5, RZ ;  /* 0x000000058f1f7819 */ /* 0x000fe400000012ff */
[----:B------:R-:W-:Y:S01]  /*6500*/  PRMT R42, RZ, 0x7610, R42 ;  /* 0x00007610ff2a7816 */ /* 0x000fe2000000002a */
[----:B------:R-:W5:Y:S01]  /*6510*/  @P1 LDG.E.U16 R30, desc[UR22][R40.64] ;  /* 0x00000016281e1981 */ /* 0x000f62000c1e1500 */
[----:B-1----:R-:W-:-:S02]  /*6520*/  PRMT R32, RZ, 0x7610, R32 ;  /* 0x00007610ff207816 */ /* 0x002fc40000000020 */
[----:B------:R-:W-:Y:S02]  /*6530*/  LOP3.LUT P1, RZ, R31, 0x1, RZ, 0xc0, !PT ;  /* 0x000000011fff7812 */ /* 0x000fe4000782c0ff */
[C---:B------:R-:W-:Y:S01]  /*6540*/  SHF.R.U64 R74, R143.reuse, 0x4, RZ ;  /* 0x000000048f4a7819 */ /* 0x040fe200000012ff */
[----:B------:R1:W5:Y:S01]  /*6550*/  @P4 LDG.E.U16 R42, desc[UR22][R70.64] ;  /* 0x00000016462a4981 */ /* 0x000362000c1e1500 */
[----:B------:R-:W-:Y:S02]  /*6560*/  PRMT R31, RZ, 0x7610, R31 ;  /* 0x00007610ff1f7816 */ /* 0x000fe4000000001f */
[C---:B------:R-:W-:Y:S01]  /*6570*/  SHF.R.U64 R33, R143.reuse, 0x2, RZ ;  /* 0x000000028f217819 */ /* 0x040fe200000012ff */
[----:B------:R3:W5:Y:S01]  /*6580*/  @P0 LDG.E.U16 R32, desc[UR22][R58.64] ;  /* 0x000000163a200981 */ /* 0x000762000c1e1500 */
[----:B------:R-:W-:Y:S02]  /*6590*/  LOP3.LUT P4, RZ, R74, 0x1, RZ, 0xc0, !PT ;  /* 0x000000014aff7812 */ /* 0x000fe4000788c0ff */
[----:B--2---:R-:W-:Y:S01]  /*65a0*/  SHF.R.U64 R72, R143, 0x3, RZ ;  /* 0x000000038f487819 */ /* 0x004fe200000012ff */
[----:B------:R2:W5:Y:S01]  /*65b0*/  @P3 LDG.E.U16 R31, desc[UR22][R34.64] ;  /* 0x00000016221f3981 */ /* 0x000562000c1e1500 */
[----:B------:R-:W-:-:S02]  /*65c0*/  LOP3.LUT R218, R39, 0x3f, RZ, 0xc0, !PT ;  /* 0x0000003f27da7812 */ /* 0x000fc400078ec0ff */
[----:B------:R-:W-:Y:S02]  /*65d0*/  LOP3.LUT P0, RZ, R33, 0x1, RZ, 0xc0, !PT ;  /* 0x0000000121ff7812 */ /* 0x000fe4000780c0ff */
[----:B------:R-:W-:Y:S01]  /*65e0*/  PRMT R33, RZ, 0x7610, R33 ;  /* 0x00007610ff217816 */ /* 0x000fe20000000021 */
[----:B-1----:R-:W-:Y:S01]  /*65f0*/  IMAD R70, R218, R53, RZ ;  /* 0x00000035da467224 */ /* 0x002fe200078e02ff */
[----:B------:R-:W-:Y:S02]  /*6600*/  LOP3.LUT P3, RZ, R72, 0x1, RZ, 0xc0, !PT ;  /* 0x0000000148ff7812 */ /* 0x000fe4000786c0ff */
[----:B------:R-:W-:Y:S01]  /*6610*/  PRMT R40, RZ, 0x7610, R40 ;  /* 0x00007610ff287816 */ /* 0x000fe20000000028 */
[----:B0-----:R-:W-:Y:S01]  /*6620*/  IMAD R115, R115, UR4, RZ ;  /* 0x0000000473737c24 */ /* 0x001fe2000f8e02ff */
[----:B------:R-:W5:Y:S01]  /*6630*/  @P1 LDG.E.U16 R33, desc[UR22][R66.64] ;  /* 0x0000001642211981 */ /* 0x000f62000c1e1500 */
[C---:B---3--:R-:W-:Y:S02]  /*6640*/  LEA R59, P1, R70.reuse, UR14, 0x1 ;  /* 0x0000000e463b7c11 */ /* 0x048fe4000f8208ff */
[----:B--2---:R-:W-:Y:S01]  /*6650*/  PRMT R34, RZ, 0x7610, R34 ;  /* 0x00007610ff227816 */ /* 0x004fe20000000022 */
[----:B------:R-:W5:Y:S01]  /*6660*/  @P4 LDG.E.U16 R40, desc[UR22][R64.64] ;  /* 0x0000001640284981 */ /* 0x000f62000c1e1500 */
[----:B------:R-:W-:Y:S01]  /*6670*/  IMAD R187, R133, UR4, RZ ;  /* 0x0000000485bb7c24 */ /* 0x000fe2000f8e02ff */
[----:B------:R-:W-:Y:S01]  /*6680*/  LEA.HI.X.SX32 R58, R70, UR15, 0x1, P1 ;  /* 0x0000000f463a7c11 */ /* 0x000fe200088f0eff */
[----:B------:R-:W-:Y:S01]  /*6690*/  IMAD R181, R117, UR4, RZ ;  /* 0x0000000475b57c24 */ /* 0x000fe2000f8e02ff */
[-C--:B------:R-:W-:Y:S01]  /*66a0*/  LEA R184, P4, R115, R59.reuse, 0x1 ;  /* 0x0000003b73b87211 */ /* 0x080fe200078808ff */
[----:B------:R-:W-:Y:S01]  /*66b0*/  IMAD R139, R139, UR4, RZ ;  /* 0x000000048b8b7c24 */ /* 0x000fe2000f8e02ff */
[----:B------:R-:W5:Y:S01]  /*66c0*/  @P3 LDG.E.U16 R34, desc[UR22][R60.64] ;  /* 0x000000163c223981 */ /* 0x000f62000c1e1500 */
[----:B------:R-:W-:Y:S01]  /*66d0*/  IMAD R116, R116, UR4, RZ ;  /* 0x0000000474747c24 */ /* 0x000fe2000f8e02ff */
[-C--:B------:R-:W-:Y:S01]  /*66e0*/  LEA R186, P1, R187, R59.reuse, 0x1 ;  /* 0x0000003bbbba7211 */ /* 0x080fe200078208ff */
[----:B------:R-:W-:Y:S01]  /*66f0*/  IMAD R118, R118, UR4, RZ ;  /* 0x0000000476767c24 */ /* 0x000fe2000f8e02ff */
[----:B------:R-:W-:Y:S01]  /*6700*/  LEA R180, P3, R181, R59, 0x1 ;  /* 0x0000003bb5b47211 */ /* 0x000fe200078608ff */
[----:B------:R-:W-:Y:S01]  /*6710*/  IMAD R130, R130, UR4, RZ ;  /* 0x0000000482827c24 */ /* 0x000fe2000f8e02ff */
[----:B------:R-:W-:-:S02]  /*6720*/  LEA.HI.X.SX32 R185, R115, R58, 0x1, P4 ;  /* 0x0000003a73b97211 */ /* 0x000fc400020f0eff */
[-C--:B------:R-:W-:Y:S01]  /*6730*/  LEA R178, P4, R139, R59.reuse, 0x1 ;  /* 0x0000003b8bb27211 */ /* 0x080fe200078808ff */
[----:B------:R-:W-:Y:S01]  /*6740*/  IMAD R125, R125, UR4, RZ ;  /* 0x000000047d7d7c24 */ /* 0x000fe2000f8e02ff */
[-C--:B------:R-:W-:Y:S01]  /*6750*/  LEA.HI.X.SX32 R187, R187, R58.reuse, 0x1, P1 ;  /* 0x0000003abbbb7211 */ /* 0x080fe200008f0eff */
[----:B------:R-:W-:Y:S01]  /*6760*/  IMAD R119, R119, UR4, RZ ;  /* 0x0000000477777c24 */ /* 0x000fe2000f8e02ff */
[-C--:B------:R-:W-:Y:S01]  /*6770*/  LEA.HI.X.SX32 R181, R181, R58.reuse, 0x1, P3 ;  /* 0x0000003ab5b57211 */ /* 0x080fe200018f0eff */
[----:B------:R-:W-:Y:S01]  /*6780*/  IMAD R120, R120, UR4, RZ ;  /* 0x0000000478787c24 */ /* 0x000fe2000f8e02ff */
[-C--:B------:R-:W-:Y:S02]  /*6790*/  LEA R182, P1, R116, R59.reuse, 0x1 ;  /* 0x0000003b74b67211 */ /* 0x080fe400078208ff */
[----:B------:R-:W-:Y:S02]  /*67a0*/  LEA R174, P3, R118, R59, 0x1 ;  /* 0x0000003b76ae7211 */ /* 0x000fe400078608ff */
        /* <DEDUP_REMOVED lines=37> */
[-C--:B------:R-:W-:Y:S02]  /*6a00*/  LEA R148, P4, R149, R59.reuse, 0x1 ;  /* 0x0000003b95947211 */ /* 0x080fe400078808ff */
[----:B------:R-:W-:Y:S01]  /*6a10*/  PRMT R41, RZ, 0x7610, R41 ;  /* 0x00007610ff297816 */ /* 0x000fe20000000029 */
[----:B------:R-:W-:Y:S01]  /*6a20*/  IMAD R147, R142, UR4, RZ ;  /* 0x000000048e937c24 */ /* 0x000fe2000f8e02ff */
[-C--:B------:R-:W-:Y:S01]  /*6a30*/  LEA.HI.X.SX32 R158, R132, R58.reuse, 0x1, P1 ;  /* 0x0000003a849e7211 */ /* 0x080fe200008f0eff */
[----:B------:R-:W-:Y:S01]  /*6a40*/  IMAD R135, R135, UR4, RZ ;  /* 0x0000000487877c24 */ /* 0x000fe2000f8e02ff */
[----:B------:R-:W-:Y:S01]  /*6a50*/  LEA.HI.X.SX32 R151, R128, R58, 0x1, P3 ;  /* 0x0000003a80977211 */ /* 0x000fe200018f0eff */
[----:B------:R-:W-:Y:S01]  /*6a60*/  IMAD R77, R138, UR4, RZ ;  /* 0x000000048a4d7c24 */ /* 0x000fe2000f8e02ff */
[----:B------:R-:W-:Y:S01]  /*6a70*/  SHF.R.U64 R143, R143, 0x1, RZ ;  /* 0x000000018f8f7819 */ /* 0x000fe200000012ff */
[----:B------:R0:W5:Y:S01]  /*6a80*/  @P6 LDG.E.U16 R41, desc[UR22][R68.64] ;  /* 0x0000001644296981 */ /* 0x000162000c1e1500 */
[----:B------:R-:W-:-:S02]  /*6a90*/  LEA R152, P1, R126, R59, 0x1 ;  /* 0x0000003b7e987211 */ /* 0x000fc400078208ff */
[-C--:B------:R-:W-:Y:S02]  /*6aa0*/  LEA R144, P3, R141, R59.reuse, 0x1 ;  /* 0x0000003b8d907211 */ /* 0x080fe400078608ff */
[-C--:B------:R-:W-:Y:S02]  /*6ab0*/  LEA.HI.X.SX32 R149, R149, R58.reuse, 0x1, P4 ;  /* 0x0000003a95957211 */ /* 0x080fe400020f0eff */
[-C--:B------:R-:W-:Y:S01]  /*6ac0*/  LEA R142, P4, R131, R59.reuse, 0x1 ;  /* 0x0000003b838e7211 */ /* 0x080fe200078808ff */
[----:B------:R-:W-:Y:S01]  /*6ad0*/  IMAD R134, R134, UR4, RZ ;  /* 0x0000000486867c24 */ /* 0x000fe2000f8e02ff */
[----:B------:R-:W-:Y:S01]  /*6ae0*/  LOP3.LUT P6, RZ, R143, 0x1, RZ, 0xc0, !PT ;  /* 0x000000018fff7812 */ /* 0x000fe200078cc0ff */
[----:B------:R-:W-:Y:S01]  /*6af0*/  IMAD R78, R136, UR4, RZ ;  /* 0x00000004884e7c24 */ /* 0x000fe2000f8e02ff */
[-C--:B------:R-:W-:Y:S01]  /*6b00*/  LEA.HI.X.SX32 R153, R126, R58.reuse, 0x1, P1 ;  /* 0x0000003a7e997211 */ /* 0x080fe200008f0eff */
[----:B------:R-:W-:Y:S01]  /*6b10*/  IMAD R133, R137, UR4, RZ ;  /* 0x0000000489857c24 */ /* 0x000fe2000f8e02ff */
[----:B------:R-:W-:Y:S01]  /*6b20*/  LEA.HI.X.SX32 R145, R141, R58, 0x1, P3 ;  /* 0x0000003a8d917211 */ /* 0x000fe200018f0eff */
[----:B------:R-:W-:Y:S01]  /*6b30*/  IMAD R114, R114, UR4, RZ ;  /* 0x0000000472727c24 */ /* 0x000fe2000f8e02ff */
[----:B------:R-:W-:-:S02]  /*6b40*/  LEA R146, P1, R147, R59, 0x1 ;  /* 0x0000003b93927211 */ /* 0x000fc400078208ff */
[-C--:B------:R-:W-:Y:S02]  /*6b50*/  LEA R138, P3, R135, R59.reuse, 0x1 ;  /* 0x0000003b878a7211 */ /* 0x080fe400078608ff */
[-C--:B------:R-:W-:Y:S02]  /*6b60*/  LEA.HI.X.SX32 R143, R131, R58.reuse, 0x1, P4 ;  /* 0x0000003a838f7211 */ /* 0x080fe400020f0eff */
[-C--:B------:R-:W-:Y:S01]  /*6b70*/  LEA R136, P4, R77, R59.reuse, 0x1 ;  /* 0x0000003b4d887211 */ /* 0x080fe200078808ff */
[----:B------:R-:W-:Y:S01]  /*6b80*/  IMAD R112, R112, UR4, RZ ;  /* 0x0000000470707c24 */ /* 0x000fe2000f8e02ff */
[-C--:B------:R-:W-:Y:S02]  /*6b90*/  LEA.HI.X.SX32 R147, R147, R58.reuse, 0x1, P1 ;  /* 0x0000003a93937211 */ /* 0x080fe400008f0eff */
[----:B------:R-:W-:Y:S01]  /*6ba0*/  LEA.HI.X.SX32 R139, R135, R58, 0x1, P3 ;  /* 0x0000003a878b7211 */ /* 0x000fe200018f0eff */
[----:B------:R-:W-:Y:S01]  /*6bb0*/  IMAD R111, R111, UR4, RZ ;  /* 0x000000046f6f7c24 */ /* 0x000fe2000f8e02ff */
[----:B------:R-:W-:-:S02]  /*6bc0*/  LEA R140, P1, R134, R59, 0x1 ;  /* 0x0000003b868c7211 */ /* 0x000fc400078208ff */
[-C--:B------:R-:W-:Y:S02]  /*6bd0*/  LEA R132, P3, R133, R59.reuse, 0x1 ;  /* 0x0000003b85847211 */ /* 0x080fe400078608ff */
[-C--:B------:R-:W-:Y:S02]  /*6be0*/  LEA.HI.X.SX32 R137, R77, R58.reuse, 0x1, P4 ;  /* 0x0000003a4d897211 */ /* 0x080fe400020f0eff */
[-C--:B------:R-:W-:Y:S01]  /*6bf0*/  LEA R130, P4, R114, R59.reuse, 0x1 ;  /* 0x0000003b72827211 */ /* 0x080fe200078808ff */
        /* <DEDUP_REMOVED lines=32> */
[-C--:B------:R-:W-:Y:S01]  /*6e00*/  LEA R116, P1, R117, R59.reuse, 0x1 ;  /* 0x0000003b75747211 */ /* 0x080fe200078208ff */
[----:B------:R-:W-:Y:S01]  /*6e10*/  IMAD R101, R99, UR4, RZ ;  /* 0x0000000463657c24 */ /* 0x000fe2000f8e02ff */
[----:B------:R-:W-:-:S02]  /*6e20*/  LEA R108, P3, R109, R59, 0x1 ;  /* 0x0000003b6d6c7211 */ /* 0x000fc400078608ff */
[-C--:B------:R-:W-:Y:S02]  /*6e30*/  LEA.HI.X.SX32 R113, R113, R58.reuse, 0x1, P4 ;  /* 0x0000003a71717211 */ /* 0x080fe400020f0eff */
[-C--:B------:R-:W-:Y:S01]  /*6e40*/  LEA R106, P4, R107, R59.reuse, 0x1 ;  /* 0x0000003b6b6a7211 */ /* 0x080fe200078808ff */
[----:B------:R-:W-:Y:S01]  /*6e50*/  IMAD R97, R97, UR4, RZ ;  /* 0x0000000461617c24 */ /* 0x000fe2000f8e02ff */
[-C--:B------:R-:W-:Y:S02]  /*6e60*/  LEA.HI.X.SX32 R117, R117, R58.reuse, 0x1, P1 ;  /* 0x0000003a75757211 */ /* 0x080fe400008f0eff */
[----:B------:R-:W-:Y:S01]  /*6e70*/  LEA.HI.X.SX32 R109, R109, R58, 0x1, P3 ;  /* 0x0000003a6d6d7211 */ /* 0x000fe200018f0eff */
[----:B------:R-:W-:Y:S01]  /*6e80*/  IMAD R75, R96, UR4, RZ ;  /* 0x00000004604b7c24 */ /* 0x000fe2000f8e02ff */
[-C--:B------:R-:W-:Y:S02]  /*6e90*/  LEA R110, P1, R104, R59.reuse, 0x1 ;  /* 0x0000003b686e7211 */ /* 0x080fe400078208ff */
[----:B------:R-:W-:-:S02]  /*6ea0*/  LEA R102, P3, R103, R59, 0x1 ;  /* 0x0000003b67667211 */ /* 0x000fc400078608ff */
[-C--:B------:R-:W-:Y:S02]  /*6eb0*/  LEA.HI.X.SX32 R107, R107, R58.reuse, 0x1, P4 ;  /* 0x0000003a6b6b7211 */ /* 0x080fe400020f0eff */
[-C--:B------:R-:W-:Y:S01]  /*6ec0*/  LEA R100, P4, R101, R59.reuse, 0x1 ;  /* 0x0000003b65647211 */ /* 0x080fe200078808ff */
[----:B------:R-:W-:Y:S01]  /*6ed0*/  IMAD R99, R98, UR4, RZ ;  /* 0x0000000462637c24 */ /* 0x000fe2000f8e02ff */
[-C--:B------:R-:W-:Y:S01]  /*6ee0*/  LEA.HI.X.SX32 R111, R104, R58.reuse, 0x1, P1 ;  /* 0x0000003a686f7211 */ /* 0x080fe200008f0eff */
[----:B------:R-:W-:Y:S01]  /*6ef0*/  IMAD R71, R94, UR4, RZ ;  /* 0x000000045e477c24 */ /* 0x000fe2000f8e02ff */
[----:B------:R-:W-:Y:S01]  /*6f00*/  LEA.HI.X.SX32 R103, R103, R58, 0x1, P3 ;  /* 0x0000003a67677211 */ /* 0x000fe200018f0eff */
[----:B0-----:R-:W-:Y:S01]  /*6f10*/  IMAD R68, R93, UR4, RZ ;  /* 0x000000045d447c24 */ /* 0x001fe2000f8e02ff */
        /* <DEDUP_REMOVED lines=15> */
[-C--:B------:R-:W-:Y:S01]  /*7010*/  LEA.HI.X.SX32 R99, R99, R58.reuse, 0x1, P1 ;  /* 0x0000003a63637211 */ /* 0x080fe200008f0eff */
[----:B------:R-:W-:Y:S01]  /*7020*/  IMAD R61, R89, UR4, RZ ;  /* 0x00000004593d7c24 */ /* 0x000fe2000f8e02ff */
[-C--:B------:R-:W-:Y:S01]  /*7030*/  LEA.HI.X.SX32 R91, R71, R58.reuse, 0x1, P3 ;  /* 0x0000003a475b7211 */ /* 0x080fe200018f0eff */
        /* <DEDUP_REMOVED lines=17> */
[-C--:B------:R-:W-:Y:S02]  /*7150*/  LEA.HI.X.SX32 R87, R67, R58.reuse, 0x1, P1 ;  /* 0x0000003a43577211 */ /* 0x080fe400008f0eff */
        /* <DEDUP_REMOVED lines=8> */
[-C--:B------:R-:W-:Y:S02]  /*71e0*/  LEA.HI.X.SX32 R72, R72, R58.reuse, 0x1, P3 ;  /* 0x0000003a48487211 */ /* 0x080fe400018f0eff */
[-C--:B------:R-:W-:Y:S02]  /*71f0*/  LEA R75, P1, R74, R59.reuse, 0x1 ;  /* 0x0000003b4a4b7211 */ /* 0x080fe400078208ff */
[----:B------:R-:W-:Y:S02]  /*7200*/  LEA R68, P3, R69, R59, 0x1 ;  /* 0x0000003b45447211 */ /* 0x000fe400078608ff */
[----:B------:R-:W-:-:S02]  /*7210*/  LEA.HI.X.SX32 R70, R70, R58, 0x1, P4 ;  /* 0x0000003a46467211 */ /* 0x000fc400020f0eff */
[-C--:B------:R-:W-:Y:S02]  /*7220*/  LEA R67, P4, R66, R59.reuse, 0x1 ;  /* 0x0000003b42437211 */ /* 0x080fe400078808ff */
[-C--:B------:R-:W-:Y:S02]  /*7230*/  LEA.HI.X.SX32 R74, R74, R58.reuse, 0x1, P1 ;  /* 0x0000003a4a4a7211 */ /* 0x080fe400008f0eff */
[-C--:B------:R-:W-:Y:S02]  /*7240*/  LEA.HI.X.SX32 R69, R69, R58.reuse, 0x1, P3 ;  /* 0x0000003a45457211 */ /* 0x080fe400018f0eff */
[-C--:B------:R-:W-:Y:S02]  /*7250*/  LEA R61, P1, R60, R59.reuse, 0x1 ;  /* 0x0000003b3c3d7211 */ /* 0x080fe400078208ff */
[----:B------:R-:W-:Y:S02]  /*7260*/  LEA R64, P3, R37, R59, 0x1 ;  /* 0x0000003b25407211 */ /* 0x000fe400078608ff */
[----:B------:R-:W-:-:S02]  /*7270*/  LEA.HI.X.SX32 R66, R66, R58, 0x1, P4 ;  /* 0x0000003a42427211 */ /* 0x000fc400020f0eff */
[----:B------:R-:W-:Y:S02]  /*7280*/  LEA R59, P4, R208, R59, 0x1 ;  /* 0x0000003bd03b7211 */ /* 0x000fe400078808ff */
[-C--:B------:R-:W-:Y:S02]  /*7290*/  LEA.HI.X.SX32 R60, R60, R58.reuse, 0x1, P1 ;  /* 0x0000003a3c3c7211 */ /* 0x080fe400008f0eff */
[-C--:B------:R-:W-:Y:S02]  /*72a0*/  LEA.HI.X.SX32 R65, R37, R58.reuse, 0x1, P3 ;  /* 0x0000003a25417211 */ /* 0x080fe400018f0eff */
[----:B------:R-:W-:Y:S02]  /*72b0*/  LEA.HI.X.SX32 R58, R208, R58, 0x1, P4 ;  /* 0x0000003ad03a7211 */ /* 0x000fe400020f0eff */
[----:B------:R-:W-:Y:S02]  /*72c0*/  PRMT R35, RZ, 0x7610, R35 ;  /* 0x00007610ff237816 */ /* 0x000fe40000000023 */
[----:B------:R-:W-:-:S02]  /*72d0*/  PRMT R37, RZ, 0x7610, R37 ;  /* 0x00007610ff257816 */ /* 0x000fc40000000025 */
[----:B------:R-:W-:Y:S02]  /*72e0*/  PRMT R208, RZ, 0x7610, R208 ;  /* 0x00007610ffd07816 */ /* 0x000fe400000000d0 */
[----:B------:R0:W5:Y:S04]  /*72f0*/  @P0 LDG.E.U16 R35, desc[UR22][R4.64] ;  /* 0x0000001604230981 */ /* 0x000168000c1e1500 */
[----:B------:R0:W5:Y:S04]  /*7300*/  @P6 LDG.E.U16 R37, desc[UR22][R6.64] ;  /* 0x0000001606256981 */ /* 0x000168000c1e1500 */
[----:B------:R0:W5:Y:S04]  /*7310*/  @!P5 LDG.E.U16 R208, desc[UR22][R8.64] ;  /* 0x0000001608d0d981 */ /* 0x000168000c1e1500 */
[----:B------:R0:W-:Y:S04]  /*7320*/  STL [R1+0x3c], R215 ;  /* 0x00003cd701007387 */ /* 0x0001e80000100800 */
[----:B------:R0:W-:Y:S04]  /*7330*/  STL [R1+0xc], R223 ;  /* 0x00000cdf01007387 */ /* 0x0001e80000100800 */
[----:B------:R0:W-:Y:S04]  /*7340*/  STL [R1+0x38], R216 ;  /* 0x000038d801007387 */ /* 0x0001e80000100800 */
[----:B------:R0:W-:Y:S01]  /*7350*/  STL [R1+0x8], R220 ;  /* 0x000008dc01007387 */ /* 0x0001e20000100800 */
[----:B------:R-:W-:-:S03]  /*7360*/  VIADD R209, R10, 0x3f ;  /* 0x0000003f0ad17836 */ /* 0x000fc60000000000 */
[----:B------:R0:W-:Y:S04]  /*7370*/  STL [R1+0x10], R214 ;  /* 0x000010d601007387 */ /* 0x0001e80000100800 */
[----:B------:R0:W-:Y:S04]  /*7380*/  STL [R1+0x40], R212 ;  /* 0x000040d401007387 */ /* 0x0001e80000100800 */
[----:B------:R0:W-:Y:S04]  /*7390*/  STL [R1+0x4], R217 ;  /* 0x000004d901007387 */ /* 0x0001e80000100800 */
[----:B------:R0:W-:Y:S04]  /*73a0*/  STL [R1+0x34], R213 ;  /* 0x000034d501007387 */ /* 0x0001e80000100800 */
[----:B------:R0:W-:Y:S04]  /*73b0*/  STL [R1+0x2c], R210 ;  /* 0x00002cd201007387 */ /* 0x0001e80000100800 */
[----:B------:R0:W-:Y:S04]  /*73c0*/  STL [R1+0x28], R222 ;  /* 0x000028de01007387 */ /* 0x0001e80000100800 */
[----:B------:R0:W-:Y:S04]  /*73d0*/  STL [R1+0x24], R219 ;  /* 0x000024db01007387 */ /* 0x0001e80000100800 */
[----:B------:R0:W-:Y:S04]  /*73e0*/  STL [R1+0x30], R211 ;  /* 0x000030d301007387 */ /* 0x0001e80000100800 */
[----:B------:R0:W-:Y:S01]  /*73f0*/  STL [R1+0x74], R209 ;  /* 0x000074d101007387 */ /* 0x0001e20000100800 */
[----:B------:R-:W-:Y:S01]  /*7400*/  ISETP.GT.AND P1, PT, R209, 0x3f, PT ;  /* 0x0000003fd100780c */ /* 0x000fe20003f24270 */
[----:B------:R-:W-:-:S04]  /*7410*/  @!UP1 UIADD3 UR4, UPT, UPT, -UR6, 0x100000, URZ ;  /* 0x0010000006049890 */ /* 0x000fc8000fffe1ff */
[----:B------:R-:W-:Y:S02]  /*7420*/  @!UP1 USHF.L.U32 UR5, UR4, 0xb, URZ ;  /* 0x0000000b04059899 */ /* 0x000fe400080006ff */
[----:B------:R-:W-:Y:S01]  /*7430*/  @!UP1 USHF.L.U32 UR4, UR4, 0x1, URZ ;  /* 0x0000000104049899 */ /* 0x000fe200080006ff */
[----:B------:R-:W-:Y:S01]  /*7440*/  VOTEU.ALL UP1, P2 ;  /* 0x0000000000ff7886 */ /* 0x000fe20001020000 */
[----:B------:R-:W-:-:S10]  /*7450*/  ISETP.LT.AND P3, PT, R218, R10, P1 ;  /* 0x0000000ada00720c */ /* 0x000fd40000f61270 */
[----:B------:R0:W1:Y:S02]  /*7460*/  @!UP1 SYNCS.EXCH.64 URZ, [UR9+0x8008], UR4 ;  /* 0x0080080409ff95b2 */ /* 0x0000640008000100 */
[----:B0-----:R-:W-:Y:S05]  /*7470*/  @!P1 BRA `(.L_x_6) ;  /* 0x0000000000849947 */ /* 0x001fea0003800000 */
[----:B-----5:R-:W-:Y:S02]  /*7480*/  PRMT R14, R14, 0x5410, R15 ;  /* 0x000054100e0e7816 */ /* 0x020fe4000000000f */
[----:B------:R-:W-:Y:S02]  /*7490*/  PRMT R16, R16, 0x5410, R17 ;  /* 0x0000541010107816 */ /* 0x000fe40000000011 */
[----:B------:R-:W-:Y:S02]  /*74a0*/  PRMT R18, R18, 0x5410, R19 ;  /* 0x0000541012127816 */ /* 0x000fe40000000013 */
[----:B------:R-:W-:Y:S02]  /*74b0*/  PRMT R20, R20, 0x5410, R21 ;  /* 0x0000541014147816 */ /* 0x000fe40000000015 */
[----:B------:R-:W-:Y:S02]  /*74c0*/  PRMT R22, R22, 0x5410, R23 ;  /* 0x0000541016167816 */ /* 0x000fe40000000017 */
[----:B------:R-:W-:-:S02]  /*74d0*/  PRMT R34, R34, 0x5410, R35 ;  /* 0x0000541022227816 */ /* 0x000fc40000000023 */
[----:B------:R-:W-:Y:S02]  /*74e0*/  PRMT R4, R204, 0x5410, R205 ;  /* 0x00005410cc047816 */ /* 0x000fe400000000cd */
        /* <DEDUP_REMOVED lines=24> */
[----:B------:R-:W-:-:S04]  /*7670*/  PRMT R35, R37, 0x5410, R208 ;  /* 0x0000541025237816 */ /* 0x000fc800000000d0 */
[----:B------:R0:W-:Y:S03]  /*7680*/  STTM.x32 tmem[UR10+0x80], R4 ;  /* 0x00008004000079ed */ /* 0x0001e600082c000a */
.L_x_6:
[----:B------:R-:W2:Y:S01]  /*7690*/  FENCE.VIEW.ASYNC.T ;  /* 0x00000000000073c6 */ /* 0x000ea20000000200 */
[----:B------:R-:W-:Y:S02]  /*76a0*/  LOP3.LUT R155, R155, R154, RZ, 0x3c, !PT ;  /* 0x0000009a9b9b7212 */ /* 0x000fe400078e3cff */
[----:B------:R-:W-:Y:S02]  /*76b0*/  LOP3.LUT R75, R75, R74, RZ, 0x3c, !PT ;  /* 0x0000004a4b4b7212 */ /* 0x000fe400078e3cff */
[----:B-----5:R-:W-:Y:S01]  /*76c0*/  PRMT R191, RZ, 0x7610, R191 ;  /* 0x00007610ffbf7816 */ /* 0x020fe200000000bf */
[----:B-12---:R-:W-:Y:S01]  /*76d0*/  BAR.SYNC.DEFER_BLOCKING 0x0 ;  /* 0x0000000000007b1d */ /* 0x006fe20000010000 */
[----:B------:R-:W-:Y:S02]  /*76e0*/  LOP3.LUT R154, R155, R154, RZ, 0x3c, !PT ;  /* 0x0000009a9b9a7212 */ /* 0x000fe400078e3cff */
[----:B------:R-:W-:Y:S02]  /*76f0*/  LOP3.LUT R74, R75, R74, RZ, 0x3c, !PT ;  /* 0x0000004a4b4a7212 */ /* 0x000fe400078e3cff */
[----:B------:R-:W-:-:S02]  /*7700*/  PRMT R192, RZ, 0x7610, R192 ;  /* 0x00007610ffc07816 */ /* 0x000fc400000000c0 */
[----:B------:R-:W-:Y:S02]  /*7710*/  PRMT R193, RZ, 0x7610, R193 ;  /* 0x00007610ffc17816 */ /* 0x000fe400000000c1 */
[----:B------:R-:W-:Y:S02]  /*7720*/  PRMT R194, RZ, 0x7610, R194 ;  /* 0x00007610ffc27816 */ /* 0x000fe400000000c2 */
[----:B------:R-:W-:Y:S02]  /*7730*/  PRMT R195, RZ, 0x7610, R195 ;  /* 0x00007610ffc37816 */ /* 0x000fe400000000c3 */
[----:B------:R-:W-:Y:S02]  /*7740*/  PRMT R196, RZ, 0x7610, R196 ;  /* 0x00007610ffc47816 */ /* 0x000fe400000000c4 */
[----:B------:R-:W-:Y:S02]  /*7750*/  PRMT R197, RZ, 0x7610, R197 ;  /* 0x00007610ffc57816 */ /* 0x000fe400000000c5 */
[----:B------:R-:W-:-:S02]  /*7760*/  PRMT R198, RZ, 0x7610, R198 ;  /* 0x00007610ffc67816 */ /* 0x000fc400000000c6 */
[----:B------:R-:W-:Y:S02]  /*7770*/  PRMT R199, RZ, 0x7610, R199 ;  /* 0x00007610ffc77816 */ /* 0x000fe400000000c7 */
[----:B------:R-:W-:Y:S02]  /*7780*/  PRMT R200, RZ, 0x7610, R200 ;  /* 0x00007610ffc87816 */ /* 0x000fe400000000c8 */
[----:B------:R-:W-:Y:S01]  /*7790*/  PRMT R201, RZ, 0x7610, R201 ;  /* 0x00007610ffc97816 */ /* 0x000fe200000000c9 */
[----:B------:R-:W2:Y:S01]  /*77a0*/  @P3 LDG.E.U16 R191, desc[UR22][R186.64] ;  /* 0x00000016babf3981 */ /* 0x000ea2000c1e1500 */
[----:B------:R-:W-:Y:S02]  /*77b0*/  PRMT R202, RZ, 0x7610, R202 ;  /* 0x00007610ffca7816 */ /* 0x000fe400000000ca */
[----:B------:R-:W-:Y:S01]  /*77c0*/  PRMT R45, RZ, 0x7610, R45 ;  /* 0x00007610ff2d7816 */ /* 0x000fe2000000002d */
[----:B------:R-:W3:Y:S01]  /*77d0*/  @P3 LDG.E.U16 R192, desc[UR22][R178.64] ;  /* 0x00000016b2c03981 */ /* 0x000ee2000c1e1500 */
[----:B------:R-:W-:-:S02]  /*77e0*/  PRMT R46, RZ, 0x7610, R46 ;  /* 0x00007610ff2e7816 */ /* 0x000fc4000000002e */
[----:B------:R-:W-:Y:S01]  /*77f0*/  PRMT R47, RZ, 0x7610, R47 ;  /* 0x00007610ff2f7816 */ /* 0x000fe2000000002f */
[----:B------:R-:W4:Y:S01]  /*7800*/  @P3 LDG.E.U16 R193, desc[UR22][R170.64] ;  /* 0x00000016aac13981 */ /* 0x000f22000c1e1500 */
[----:B------:R-:W-:Y:S02]  /*7810*/  PRMT R48, RZ, 0x7610, R48 ;  /* 0x00007610ff307816 */ /* 0x000fe40000000030 */
[----:B------:R-:W-:Y:S01]  /*7820*/  PRMT R49, RZ, 0x7610, R49 ;  /* 0x00007610ff317816 */ /* 0x000fe20000000031 */
[----:B------:R-:W4:Y:S01]  /*7830*/  @P3 LDG.E.U16 R194, desc[UR22][R162.64] ;  /* 0x00000016a2c23981 */ /* 0x000f22000c1e1500 */
[----:B------:R-:W-:Y:S02]  /*7840*/  LOP3.LUT R155, R155, R154, RZ, 0x3c, !PT ;  /* 0x0000009a9b9b7212 */ /* 0x000fe400078e3cff */
[----:B------:R-:W-:Y:S01]  /*7850*/  PRMT R50, RZ, 0x7610, R50 ;  /* 0x00007610ff327816 */ /* 0x000fe20000000032 */
[----:B------:R-:W4:Y:S01]  /*7860*/  @P3 LDG.E.U16 R196, desc[UR22][R146.64] ;  /* 0x0000001692c43981 */ /* 0x000f22000c1e1500 */
[----:B------:R-:W-:-:S02]  /*7870*/  LOP3.LUT R75, R75, R74, RZ, 0x3c, !PT ;  /* 0x0000004a4b4b7212 */ /* 0x000fc400078e3cff */
[----:B------:R-:W-:Y:S01]  /*7880*/  PRMT R51, RZ, 0x7610, R51 ;  /* 0x00007610ff337816 */ /* 0x000fe20000000033 */
[----:B------:R-:W4:Y:S01]  /*7890*/  @P3 LDG.E.U16 R195, desc[UR22][R154.64] ;  /* 0x000000169ac33981 */ /* 0x000f22000c1e1500 */
[----:B------:R-:W-:Y:S02]  /*78a0*/  PRMT R54, RZ, 0x7610, R54 ;  /* 0x00007610ff367816 */ /* 0x000fe40000000036 */
[----:B------:R-:W-:Y:S01]  /*78b0*/  PRMT R55, RZ, 0x7610, R55 ;  /* 0x00007610ff377816 */ /* 0x000fe20000000037 */
[----:B------:R-:W4:Y:S01]  /*78c0*/  @P3 LDG.E.U16 R197, desc[UR22][R138.64] ;  /* 0x000000168ac53981 */ /* 0x000f22000c1e1500 */
[----:B------:R-:W-:Y:S02]  /*78d0*/  PRMT R56, RZ, 0x7610, R56 ;  /* 0x00007610ff387816 */ /* 0x000fe40000000038 */
[----:B------:R-:W-:Y:S01]  /*78e0*/  PRMT R57, RZ, 0x7610, R57 ;  /* 0x00007610ff397816 */ /* 0x000fe20000000039 */
[----:B------:R-:W4:Y:S01]  /*78f0*/  @P3 LDG.E.U16 R198, desc[UR22][R130.64] ;  /* 0x0000001682c63981 */ /* 0x000f22000c1e1500 */
[----:B------:R-:W-:-:S02]  /*7900*/  PRMT R62, RZ, 0x7610, R62 ;  /* 0x00007610ff3e7816 */ /* 0x000fc4000000003e */
[----:B------:R-:W-:Y:S01]  /*7910*/  LOP3.LUT R73, R73, R72, RZ, 0x3c, !PT ;  /* 0x0000004849497212 */ /* 0x000fe200078e3cff */
[----:B------:R-:W4:Y:S01]  /*7920*/  @P3 LDG.E.U16 R199, desc[UR22][R122.64] ;  /* 0x000000167ac73981 */ /* 0x000f22000c1e1500 */
[----:B------:R-:W-:Y:S02]  /*7930*/  PRMT R63, RZ, 0x7610, R63 ;  /* 0x00007610ff3f7816 */ /* 0x000fe4000000003f */
[----:B------:R-:W-:Y:S01]  /*7940*/  LOP3.LUT R67, R67, R66, RZ, 0x3c, !PT ;  /* 0x0000004243437212 */ /* 0x000fe200078e3cff */
[----:B------:R-:W4:Y:S01]  /*7950*/  @P3 LDG.E.U16 R200, desc[UR22][R114.64] ;  /* 0x0000001672c83981 */ /* 0x000f22000c1e1500 */
[----:B------:R-:W-:Y:S02]  /*7960*/  PRMT R188, RZ, 0x7610, R188 ;  /* 0x00007610ffbc7816 */ /* 0x000fe400000000bc */
[----:B------:R-:W-:Y:S01]  /*7970*/  PRMT R189, RZ, 0x7610, R189 ;  /* 0x00007610ffbd7816 */ /* 0x000fe200000000bd */
[----:B------:R-:W4:Y:S01]  /*7980*/  @P3 LDG.E.U16 R201, desc[UR22][R106.64] ;  /* 0x000000166ac93981 */ /* 0x000f22000c1e1500 */
[----:B------:R-:W-:-:S02]  /*7990*/  PRMT R190, RZ, 0x7610, R190 ;  /* 0x00007610ffbe7816 */ /* 0x000fc400000000be */
[----:B0-----:R-:W-:Y:S01]  /*79a0*/  PRMT R26, RZ, 0x7610, R26 ;  /* 0x00007610ff1a7816 */ /* 0x001fe2000000001a */
[----:B------:R-:W4:Y:S01]  /*79b0*/  @P3 LDG.E.U16 R202, desc[UR22][R98.64] ;  /* 0x0000001662ca3981 */ /* 0x000f22000c1e1500 */
[----:B------:R-:W-:Y:S02]  /*79c0*/  LOP3.LUT R72, R73, R72, RZ, 0x3c, !PT ;  /* 0x0000004849487212 */ /* 0x000fe400078e3cff */
[----:B------:R-:W-:Y:S01]  /*79d0*/  LOP3.LUT R159, R159, R158, RZ, 0x3c, !PT ;  /* 0x0000009e9f9f7212 */ /* 0x000fe200078e3cff */
[----:B------:R-:W4:Y:S01]  /*79e0*/  @P3 LDG.E.U16 R45, desc[UR22][R90.64] ;  /* 0x000000165a2d3981 */ /* 0x000f22000c1e1500 */
[----:B------:R-:W-:Y:S02]  /*79f0*/  PRMT R27, RZ, 0x7610, R27 ;  /* 0x00007610ff1b7816 */ /* 0x000fe4000000001b */
[----:B------:R-:W-:Y:S01]  /*7a00*/  PRMT R28, RZ, 0x7610, R28 ;  /* 0x00007610ff1c7816 */ /* 0x000fe2000000001c */
[----:B------:R-:W4:Y:S01]  /*7a10*/  @P3 LDG.E.U16 R46, desc[UR22][R82.64] ;  /* 0x00000016522e3981 */ /* 0x000f22000c1e1500 */
[----:B------:R-:W-:-:S02]  /*7a20*/  PRMT R29, RZ, 0x7610, R29 ;  /* 0x00007610ff1d7816 */ /* 0x000fc4000000001d */
        /* <DEDUP_REMOVED lines=12> */
[----:B------:R-:W-:Y:S01]  /*7af0*/  LOP3.LUT R71, R71, R70, RZ, 0x3c, !PT ;  /* 0x0000004647477212 */ /* 0x000fe200078e3cff */
[----:B------:R-:W4:Y:S01]  /*7b00*/  @P3 LDG.E.U16 R51, desc[UR22][R168.64] ;  /* 0x00000016a8333981 */ /* 0x000f22000c1e1500 */
[----:B------:R-:W-:Y:S02]  /*7b10*/  LOP3.LUT R66, R67, R66, RZ, 0x3c, !PT ;  /* 0x0000004243427212 */ /* 0x000fe400078e3cff */
[----:B------:R-:W-:Y:S01]  /*7b20*/  PRMT R41, RZ, 0x7610, R41 ;  /* 0x00007610ff297816 */ /* 0x000fe20000000029 */
[----:B------:R-:W4:Y:S01]  /*7b30*/  @P3 LDG.E.U16 R54, desc[UR22][R160.64] ;  /* 0x00000016a0363981 */ /* 0x000f22000c1e1500 */
[----:B------:R-:W-:-:S02]  /*7b40*/  LOP3.LUT R73, R73, R72, RZ, 0x3c, !PT ;  /* 0x0000004849497212 */ /* 0x000fc400078e3cff */
[----:B------:R-:W-:Y:S01]  /*7b50*/  PRMT R42, RZ, 0x7610, R42 ;  /* 0x00007610ff2a7816 */ /* 0x000fe2000000002a */
[----:B------:R-:W4:Y:S01]  /*7b60*/  @P3 LDG.E.U16 R55, desc[UR22][R152.64] ;  /* 0x0000001698373981 */ /* 0x000f22000c1e1500 */
[----:B------:R-:W-:Y:S02]  /*7b70*/  LOP3.LUT R158, R159, R158, RZ, 0x3c, !PT ;  /* 0x0000009e9f9e7212 */ /* 0x000fe400078e3cff */
[----:B------:R-:W-:Y:S01]  /*7b80*/  LOP3.LUT R157, R157, R156, RZ, 0x3c, !PT ;  /* 0x0000009c9d9d7212 */ /* 0x000fe200078e3cff */
[----:B------:R-:W4:Y:S01]  /*7b90*/  @P3 LDG.E.U16 R56, desc[UR22][R144.64] ;  /* 0x0000001690383981 */ /* 0x000f22000c1e1500 */
[----:B------:R-:W-:Y:S02]  /*7ba0*/  LOP3.LUT R77, R77, R76, RZ, 0x3c, !PT ;  /* 0x0000004c4d4d7212 */ /* 0x000fe400078e3cff */
[----:B------:R-:W-:Y:S01]  /*7bb0*/  LOP3.LUT R61, R61, R60, RZ, 0x3c, !PT ;  /* 0x0000003c3d3d7212 */ /* 0x000fe200078e3cff */
[----:B------:R-:W4:Y:S01]  /*7bc0*/  @P3 LDG.E.U16 R57, desc[UR22][R136.64] ;  /* 0x0000001688393981 */ /* 0x000f22000c1e1500 */
[----:B------:R-:W-:-:S02]  /*7bd0*/  LOP3.LUT R67, R67, R66, RZ, 0x3c, !PT ;  /* 0x0000004243437212 */ /* 0x000fc400078e3cff */
[----:B------:R-:W-:Y:S01]  /*7be0*/  LOP3.LUT R59, R59, R58, RZ, 0x3c, !PT ;  /* 0x0000003a3b3b7212 */ /* 0x000fe200078e3cff */
[----:B------:R-:W4:Y:S01]  /*7bf0*/  @P3 LDG.E.U16 R62, desc[UR22][R128.64] ;  /* 0x00000016803e3981 */ /* 0x000f22000c1e1500 */
[----:B------:R-:W-:Y:S02]  /*7c00*/  LOP3.LUT R159, R159, R158, RZ, 0x3c, !PT ;  /* 0x0000009e9f9f7212 */ /* 0x000fe400078e3cff */
[----:B------:R-:W-:Y:S01]  /*7c10*/  PRMT R43, RZ, 0x7610, R43 ;  /* 0x00007610ff2b7816 */ /* 0x000fe2000000002b */
[----:B------:R-:W4:Y:S01]  /*7c20*/  @P3 LDG.E.U16 R63, desc[UR22][R120.64] ;  /* 0x00000016783f3981 */ /* 0x000f22000c1e1500 */
[----:B------:R-:W-:Y:S02]  /*7c30*/  PRMT R44, RZ, 0x7610, R44 ;  /* 0x00007610ff2c7816 */ /* 0x000fe4000000002c */
[----:B------:R-:W-:Y:S01]  /*7c40*/  PRMT R6, RZ, 0x7610, R6 ;  /* 0x00007610ff067816 */ /* 0x000fe20000000006 */
[----:B------:R-:W4:Y:S01]  /*7c50*/  @P3 LDG.E.U16 R188, desc[UR22][R112.64] ;  /* 0x0000001670bc3981 */ /* 0x000f22000c1e1500 */
[----:B------:R-:W-:-:S02]  /*7c60*/  LOP3.LUT R70, R71, R70, RZ, 0x3c, !PT ;  /* 0x0000004647467212 */ /* 0x000fc400078e3cff */
[----:B------:R-:W-:Y:S01]  /*7c70*/  PRMT R7, RZ, 0x7610, R7 ;  /* 0x00007610ff077816 */ /* 0x000fe20000000007 */
[----:B------:R-:W4:Y:S01]  /*7c80*/  @P3 LDG.E.U16 R189, desc[UR22][R104.64] ;  /* 0x0000001668bd3981 */ /* 0x000f22000c1e1500 */
[----:B------:R-:W-:Y:S02]  /*7c90*/  LOP3.LUT R156, R157, R156, RZ, 0x3c, !PT ;  /* 0x0000009c9d9c7212 */ /* 0x000fe400078e3cff */
[----:B------:R-:W-:Y:S01]  /*7ca0*/  PRMT R8, RZ, 0x7610, R8 ;  /* 0x00007610ff087816 */ /* 0x000fe20000000008 */
[----:B------:R-:W4:Y:S01]  /*7cb0*/  @P3 LDG.E.U16 R190, desc[UR22][R96.64] ;  /* 0x0000001660be3981 */ /* 0x000f22000c1e1500 */
[----:B------:R-:W-:Y:S02]  /*7cc0*/  LOP3.LUT R76, R77, R76, RZ, 0x3c, !PT ;  /* 0x0000004c4d4c7212 */ /* 0x000fe400078e3cff */
        /* <DEDUP_REMOVED lines=30> */
[----:B------:R-:W-:Y:S01]  /*7eb0*/  SHF.R.S32.HI R5, RZ, 0x1f, R36 ;  /* 0x0000001fff057819 */ /* 0x000fe20000011424 */
[----:B------:R-:W4:Y:S01]  /*7ec0*/  @P3 LDG.E.U16 R37, desc[UR22][R134.64] ;  /* 0x0000001686253981 */ /* 0x000f22000c1e1500 */
[----:B------:R-:W-:Y:S02]  /*7ed0*/  LOP3.LUT R157, R157, R156, RZ, 0x3c, !PT ;  /* 0x0000009c9d9d7212 */ /* 0x000fe400078e3cff */
[----:B------:R-:W-:Y:S01]  /*7ee0*/  SHF.R.S32.HI R4, RZ, 0x6, R39 ;  /* 0x00000006ff047819 */ /* 0x000fe20000011427 */
[----:B------:R-:W4:Y:S01]  /*7ef0*/  @P3 LDG.E.U16 R40, desc[UR22][R126.64] ;  /* 0x000000167e283981 */ /* 0x000f22000c1e1500 */
[----:B------:R-:W-:Y:S01]  /*7f00*/  LOP3.LUT R77, R77, R76, RZ, 0x3c, !PT ;  /* 0x0000004c4d4d7212 */ /* 0x000fe200078e3cff */
[----:B------:R-:W-:Y:S01]  /*7f10*/  IMAD.SHL.U32 R204, R52, 0x40, RZ ;  /* 0x0000004034cc7824 */ /* 0x000fe200078e00ff */
[----:B------:R-:W0:Y:S01]  /*7f20*/  LDCU UR5, c[0x0][0x3a0] ;  /* 0x00007400ff0577ac */ /* 0x000e220008000800 */
[----:B------:R-:W4:Y:S01]  /*7f30*/  @P3 LDG.E.U16 R41, desc[UR22][R118.64] ;  /* 0x0000001676293981 */ /* 0x000f22000c1e1500 */
[----:B------:R-:W-:-:S03]  /*7f40*/  LOP3.LUT R61, R61, R60, RZ, 0x3c, !PT ;  /* 0x0000003c3d3d7212 */ /* 0x000fc600078e3cff */
[----:B------:R-:W4:Y:S01]  /*7f50*/  @P3 LDG.E.U16 R42, desc[UR22][R110.64] ;  /* 0x000000166e2a3981 */ /* 0x000f22000c1e1500 */
[----:B------:R-:W-:-:S03]  /*7f60*/  LOP3.LUT R59, R59, R58, RZ, 0x3c, !PT ;  /* 0x0000003a3b3b7212 */ /* 0x000fc600078e3cff */
[----:B------:R-:W4:Y:S04]  /*7f70*/  @P3 LDG.E.U16 R43, desc[UR22][R102.64] ;  /* 0x00000016662b3981 */ /* 0x000f28000c1e1500 */
        /* <DEDUP_REMOVED lines=20> */
[----:B------:R-:W4:Y:S01]  /*80c0*/  @P3 LDG.E.U16 R25, desc[UR22][R58.64] ;  /* 0x000000163a193981 */ /* 0x000f22000c1e1500 */
[----:B------:R-:W-:Y:S01]  /*80d0*/  SHF.L.U64.HI R39, R36, 0x1, R5 ;  /* 0x0000000124277819 */ /* 0x000fe20000010205 */
[----:B------:R-:W-:Y:S01]  /*80e0*/  IMAD.SHL.U32 R5, R218, 0x2, RZ ;  /* 0x00000002da057824 */ /* 0x000fe200078e00ff */
[----:B------:R-:W-:-:S04]  /*80f0*/  SGXT R36, R4, 0x1 ;  /* 0x000000010424781a */ /* 0x000fc80000000200 */
[----:B------:R-:W-:-:S04]  /*8100*/  LOP3.LUT R36, R5, 0x90, R36, 0x78, !PT ;  /* 0x0000009005247812 */ /* 0x000fc800078e7824 */
[----:B------:R-:W-:Y:S01]  /*8110*/  LOP3.LUT R205, R36, 0x20, RZ, 0x3c, !PT ;  /* 0x0000002024cd7812 */ /* 0x000fe200078e3cff */
[----:B------:R1:W-:Y:S01]  /*8120*/  STL [R1+0x6c], R204 ;  /* 0x00006ccc01007387 */ /* 0x0003e20000100800 */
[----:B------:R-:W-:Y:S01]  /*8130*/  IMAD.WIDE R38, R204, 0x2, R38 ;  /* 0x00000002cc267825 */ /* 0x000fe200078e0226 */
[----:B-1----:R-:W-:Y:S02]  /*8140*/  LOP3.LUT R204, R36, 0x40, RZ, 0x3c, !PT ;  /* 0x0000004024cc7812 */ /* 0x002fe400078e3cff */
[----:B--2---:R-:W-:Y:S04]  /*8150*/  STS.U16 [R36+UR9], R191 ;  /* 0x000000bf24007988 */ /* 0x004fe80008000409 */
[----:B---3--:R-:W-:Y:S04]  /*8160*/  STS.U16 [R36+UR9+0x400], R192 ;  /* 0x000400c024007988 */ /* 0x008fe80008000409 */
[----:B----4-:R-:W-:Y:S04]  /*8170*/  STS.U16 [R36+UR9+0x800], R193 ;  /* 0x000800c124007988 */ /* 0x010fe80008000409 */
[----:B------:R-:W-:Y:S04]  /*8180*/  STS.U16 [R36+UR9+0xc00], R194 ;  /* 0x000c00c224007988 */ /* 0x000fe80008000409 */
        /* <DEDUP_REMOVED lines=34> */
[----:B------:R1:W-:Y:S04]  /*83b0*/  STS.U16 [R204+UR9+0x1a00], R37 ;  /* 0x001a0025cc007988 */ /* 0x0003e80008000409 */
[----:B------:R-:W-:Y:S04]  /*83c0*/  STS.U16 [R204+UR9+0x1e00], R40 ;  /* 0x001e0028cc007988 */ /* 0x000fe80008000409 */
[----:B------:R-:W-:Y:S01]  /*83d0*/  STS.U16 [R204+UR9+0x2200], R41 ;  /* 0x00220029cc007988 */ /* 0x000fe20008000409 */
[----:B------:R-:W-:-:S03]  /*83e0*/  IADD3 R4, P1, PT, R38, UR12, RZ ;  /* 0x0000000c26047c10 */ /* 0x000fc6000ff3e0ff */
[----:B------:R-:W-:Y:S01]  /*83f0*/  STS.U16 [R204+UR9+0x2600], R42 ;  /* 0x0026002acc007988 */ /* 0x000fe20008000409 */
[----:B-1----:R-:W-:-:S03]  /*8400*/  LOP3.LUT R37, R36, 0x60, RZ, 0x3c, !PT ;  /* 0x0000006024257812 */ /* 0x002fc600078e3cff */
[----:B------:R-:W-:Y:S01]  /*8410*/  STS.U16 [R204+UR9+0x2a00], R43 ;  /* 0x002a002bcc007988 */ /* 0x000fe20008000409 */
[----:B0-----:R-:W-:-:S03]  /*8420*/  UIADD3 UR12, UPT, UPT, UR5, 0x3f, URZ ;  /* 0x0000003f050c7890 */ /* 0x001fc6000fffe0ff */
[----:B------:R-:W-:Y:S04]  /*8430*/  STS.U16 [R204+UR9+0x2e00], R44 ;  /* 0x002e002ccc007988 */ /* 0x000fe80008000409 */
[----:B------:R-:W-:Y:S04]  /*8440*/  STS.U16 [R204+UR9+0x3200], R6 ;  /* 0x00320006cc007988 */ /* 0x000fe80008000409 */
[----:B------:R0:W-:Y:S01]  /*8450*/  STS.U16 [R204+UR9+0x3600], R7 ;  /* 0x00360007cc007988 */ /* 0x0001e20008000409 */
[----:B------:R-:W-:-:S03]  /*8460*/  USHF.R.S32.HI UR7, URZ, 0x1f, UR12 ;  /* 0x0000001fff077899 */ /* 0x000fc6000801140c */
[----:B------:R-:W-:Y:S04]  /*8470*/  STS.U16 [R204+UR9+0x3a00], R8 ;  /* 0x003a0008cc007988 */ /* 0x000fe80008000409 */
[----:B------:R1:W-:Y:S01]  /*8480*/  STS.U16 [R204+UR9+0x3e00], R9 ;  /* 0x003e0009cc007988 */ /* 0x0003e20008000409 */
[----:B0-----:R-:W-:-:S03]  /*8490*/  SHF.R.S32.HI R7, RZ, 0x1f, R52 ;  /* 0x0000001fff077819 */ /* 0x001fc60000011434 */
[----:B------:R-:W-:Y:S04]  /*84a0*/  STS.U16 [R37+UR9+0x300], R10 ;  /* 0x0003000a25007988 */ /* 0x000fe80008000409 */
[----:B------:R-:W-:Y:S01]  /*84b0*/  STS.U16 [R37+UR9+0x700], R11 ;  /* 0x0007000b25007988 */ /* 0x000fe20008000409 */
[----:B-1----:R-:W-:-:S03]  /*84c0*/  IMAD.MOV.U32 R204, RZ, RZ, R216 ;  /* 0x000000ffffcc7224 */ /* 0x002fc600078e00d8 */
[----:B------:R-:W-:Y:S01]  /*84d0*/  STS.U16 [R37+UR9+0xb00], R12 ;  /* 0x000b000c25007988 */ /* 0x000fe20008000409 */
[----:B------:R-:W-:-:S03]  /*84e0*/  IMAD R216, R52, 0xf, RZ ;  /* 0x0000000f34d87824 */ /* 0x000fc600078e02ff */
[----:B------:R-:W-:Y:S01]  /*84f0*/  STS.U16 [R37+UR9+0xf00], R13 ;  /* 0x000f000d25007988 */ /* 0x000fe20008000409 */
[----:B------:R-:W-:-:S03]  /*8500*/  SHF.L.U64.HI R6, R52, 0x1, R7 ;  /* 0x0000000134067819 */ /* 0x000fc60000010207 */
        /* <DEDUP_REMOVED lines=11> */
[----:B------:R0:W-:Y:S01]  /*85c0*/  STS.U16 [R37+UR9+0x3f00], R25 ;  /* 0x003f001925007988 */ /* 0x0001e20008000409 */
[----:B------:R1:W-:Y:S06]  /*85d0*/  MEMBAR.ALL.CTA ;  /* 0x0000000000007992 */ /* 0x0003ec0000008000 */
[----:B-1----:R-:W1:Y:S01]  /*85e0*/  FENCE.VIEW.ASYNC.S ;  /* 0x00000000000073c6 */ /* 0x002e620000000000 */
[----:B------:R-:W-:Y:S01]  /*85f0*/  ULEA.HI UR7, UR7, UR12, URZ, 0x6 ;  /* 0x0000000c07077291 */ /* 0x000fe2000f8f30ff */
[----:B------:R-:W-:Y:S01]  /*8600*/  IMAD.MOV.U32 R208, RZ, RZ, R209 ;  /* 0x000000ffffd07224 */ /* 0x000fe200078e00d1 */
[----:B------:R-:W-:Y:S01]  /*8610*/  UIADD3 UR5, UPT, UPT, UR9, 0x4000, URZ ;  /* 0x0000400009057890 */ /* 0x000fe2000fffe0ff */
[----:B------:R2:W-:Y:S01]  /*8620*/  STL [R1], R216 ;  /* 0x000000d801007387 */ /* 0x0005e20000100800 */
[----:B------:R-:W-:Y:S01]  /*8630*/  ISETP.NE.U32.AND P0, PT, R203, RZ, PT ;  /* 0x000000ffcb00720c */ /* 0x000fe20003f05070 */
[----:B------:R-:W-:-:S02]  /*8640*/  USHF.R.S32.HI UR7, URZ, 0x6, UR7 ;  /* 0x00000006ff077899 */ /* 0x000fc40008011407 */
[----:B------:R2:W-:Y:S01]  /*8650*/  STL [R1+0x68], R6 ;  /* 0x0000680601007387 */ /* 0x0005e20000100800 */
[----:B------:R-:W-:Y:S01]  /*8660*/  IADD3.X R5, PT, PT, R39, UR13, RZ, P1, !PT ;  /* 0x0000000d27057c10 */ /* 0x000fe20008ffe4ff */
[----:B------:R-:W-:Y:S01]  /*8670*/  USHF.R.U32.HI UR5, URZ, 0x4, UR5 ;  /* 0x00000004ff057899 */ /* 0x000fe20008011605 */
[----:B------:R-:W-:Y:S01]  /*8680*/  ISETP.LT.OR P1, PT, R208, 0x40, P0 ;  /* 0x00000040d000780c */ /* 0x000fe20000721670 */
[----:B------:R-:W-:Y:S02]  /*8690*/  UISETP.LT.AND UP1, UPT, UR7, 0x1, UPT ;  /* 0x000000010700788c */ /* 0x000fe4000bf21270 */
[----:B------:R-:W-:Y:S02]  /*86a0*/  USGXT.U32 UR19, UR5, 0xe ;  /* 0x0000000e0513789a */ /* 0x000fe40008000000 */
[----:B------:R-:W-:Y:S02]  /*86b0*/  USEL UR5, UR7, 0x1, !UP1 ;  /* 0x0000000107057887 */ /* 0x000fe4000c800000 */
[----:B------:R-:W-:-:S02]  /*86c0*/  UIADD3 UR14, UP1, UPT, UR19, 0x2, URZ ;  /* 0x00000002130e7890 */ /* 0x000fc4000ff3e0ff */
[----:B------:R-:W-:Y:S01]  /*86d0*/  UIADD3 UR7, UPT, UPT, UR5, -0x1, URZ ;  /* 0xffffffff05077890 */ /* 0x000fe2000fffe0ff */
[----:B------:R-:W-:Y:S01]  /*86e0*/  IMAD.MOV.U32 R205, RZ, RZ, R215 ;  /* 0x000000ffffcd7224 */ /* 0x000fe200078e00d7 */
[----:B------:R-:W-:Y:S01]  /*86f0*/  UMOV UR4, URZ ;  /* 0x000000ff00047c82 */ /* 0x000fe20008000000 */
[----:B------:R-:W-:Y:S01]  /*8700*/  IMAD.MOV.U32 R207, RZ, RZ, R212 ;  /* 0x000000ffffcf7224 */ /* 0x000fe200078e00d4 */
[----:B------:R-:W-:Y:S01]  /*8710*/  UIADD3.X UR15, UPT, UPT, UR4, 0x40004040, URZ, UP1, !UPT ;  /* 0x40004040040f7890 */ /* 0x000fe20008ffe4ff */
[C---:B------:R-:W-:Y:S02]  /*8720*/  IMAD.SHL.U32 R252, R52.reuse, 0x10, RZ ;  /* 0x0000001034fc7824 */ /* 0x040fe400078e00ff */
[C---:B------:R-:W-:Y:S02]  /*8730*/  IMAD R251, R52.reuse, 0x11, RZ ;  /* 0x0000001134fb7824 */ /* 0x040fe400078e02ff */
[C---:B------:R-:W-:Y:S02]  /*8740*/  IMAD R250, R52.reuse, 0x12, RZ ;  /* 0x0000001234fa7824 */ /* 0x040fe400078e02ff */
[----:B------:R-:W-:-:S02]  /*8750*/  IMAD R249, R52, 0x13, RZ ;  /* 0x0000001334f97824 */ /* 0x000fc400078e02ff */
[C---:B------:R-:W-:Y:S02]  /*8760*/  IMAD R248, R52.reuse, 0x14, RZ ;  /* 0x0000001434f87824 */ /* 0x040fe400078e02ff */
[C---:B------:R-:W-:Y:S02]  /*8770*/  IMAD R247, R52.reuse, 0x15, RZ ;  /* 0x0000001534f77824 */ /* 0x040fe400078e02ff */
[C---:B------:R-:W-:Y:S02]  /*8780*/  IMAD R246, R52.reuse, 0x16, RZ ;  /* 0x0000001634f67824 */ /* 0x040fe400078e02ff */
        /* <DEDUP_REMOVED lines=9> */
[C---:B------:R-:W-:Y:S02]  /*8820*/  IMAD.SHL.U32 R236, R52.reuse, 0x20, RZ ;  /* 0x0000002034ec7824 */ /* 0x040fe400078e00ff */
        /* <DEDUP_REMOVED lines=12> */
[C---:B------:R-:W-:Y:S01]  /*88f0*/  IMAD R221, R52.reuse, 0x2d, RZ ;  /* 0x0000002d34dd7824 */ /* 0x040fe200078e02ff */
[----:B------:R-:W-:Y:S01]  /*8900*/  UMOV UR6, URZ ;  /* 0x000000ff00067c82 */ /* 0x000fe20008000000 */
[----:B------:R-:W-:Y:S02]  /*8910*/  UISETP.NE.U32.AND UP1, UPT, UR7, URZ, UPT ;  /* 0x000000ff0700728c */ /* 0x000fe4000bf25070 */
[----:B------:R-:W-:Y:S01]  /*8920*/  UIADD3 UR18, UPT, UPT, UR8, 0x80, URZ ;  /* 0x0000008008127890 */ /* 0x000fe2000fffe0ff */
[----:B------:R-:W-:Y:S01]  /*8930*/  IMAD.SHL.U32 R38, R53, 0x40, RZ ;  /* 0x0000004035267824 */ /* 0x000fe200078e00ff */
[----:B------:R-:W-:Y:S01]  /*8940*/  SHF.R.S32.HI R198, RZ, 0x1f, R2 ;  /* 0x0000001fffc67819 */ /* 0x000fe20000011402 */
[C---:B------:R-:W-:Y:S01]  /*8950*/  IMAD R218, R52.reuse, 0x2e, RZ ;  /* 0x0000002e34da7824 */ /* 0x040fe200078e02ff */
        /* <DEDUP_REMOVED lines=33> */
[----:B------:R-:W-:Y:S01]  /*8b70*/  IMAD R51, R52, 0x3f, RZ ;  /* 0x0000003f34337824 */ /* 0x000fe200078e02ff */
[----:B------:R-:W-:-:S02]  /*8b80*/  SHF.R.S32.HI R52, RZ, 0x1f, R248 ;  /* 0x0000001fff347819 */ /* 0x000fc400000114f8 */
[----:B------:R-:W-:Y:S02]  /*8b90*/  SHF.R.S32.HI R35, RZ, 0x1f, R247 ;  /* 0x0000001fff237819 */ /* 0x000fe400000114f7 */
[----:B------:R-:W-:Y:S02]  /*8ba0*/  SHF.R.S32.HI R34, RZ, 0x1f, R246 ;  /* 0x0000001fff227819 */ /* 0x000fe400000114f6 */
[----:B------:R-:W-:Y:S02]  /*8bb0*/  SHF.R.S32.HI R33, RZ, 0x1f, R245 ;  /* 0x0000001fff217819 */ /* 0x000fe400000114f5 */
[----:B------:R-:W-:Y:S02]  /*8bc0*/  SHF.R.S32.HI R32, RZ, 0x1f, R244 ;  /* 0x0000001fff207819 */ /* 0x000fe400000114f4 */
[----:B------:R-:W-:Y:S02]  /*8bd0*/  SHF.R.S32.HI R31, RZ, 0x1f, R243 ;  /* 0x0000001fff1f7819 */ /* 0x000fe400000114f3 */
[----:B------:R-:W-:-:S02]  /*8be0*/  SHF.R.S32.HI R30, RZ, 0x1f, R242 ;  /* 0x0000001fff1e7819 */ /* 0x000fc400000114f2 */
[----:B------:R-:W-:Y:S02]  /*8bf0*/  SHF.R.S32.HI R29, RZ, 0x1f, R241 ;  /* 0x0000001fff1d7819 */ /* 0x000fe400000114f1 */
[----:B------:R-:W-:Y:S02]  /*8c00*/  SHF.R.S32.HI R28, RZ, 0x1f, R240 ;  /* 0x0000001fff1c7819 */ /* 0x000fe400000114f0 */
[----:B------:R-:W-:Y:S02]  /*8c10*/  SHF.R.S32.HI R27, RZ, 0x1f, R239 ;  /* 0x0000001fff1b7819 */ /* 0x000fe400000114ef */
[----:B------:R-:W-:Y:S02]  /*8c20*/  SHF.R.S32.HI R26, RZ, 0x1f, R238 ;  /* 0x0000001fff1a7819 */ /* 0x000fe400000114ee */
[----:B0-----:R-:W-:Y:S02]  /*8c30*/  SHF.R.S32.HI R25, RZ, 0x1f, R237 ;  /* 0x0000001fff197819 */ /* 0x001fe400000114ed */
        /* <DEDUP_REMOVED lines=11> */
[----:B------:R-:W-:Y:S02]  /*8cf0*/  SHF.R.S32.HI R13, RZ, 0x1f, R225 ;  /* 0x0000001fff0d7819 */ /* 0x000fe400000114e1 */
[----:B------:R-:W-:-:S02]  /*8d00*/  SHF.R.S32.HI R12, RZ, 0x1f, R224 ;  /* 0x0000001fff0c7819 */ /* 0x000fc400000114e0 */
[----:B------:R-:W-:Y:S01]  /*8d10*/  SHF.R.S32.HI R11, RZ, 0x1f, R221 ;  /* 0x0000001fff0b7819 */ /* 0x000fe200000114dd */
[----:B-1----:R-:W-:Y:S06]  /*8d20*/  BAR.SYNC.DEFER_BLOCKING 0x0 ;  /* 0x0000000000007b1d */ /* 0x002fec0000010000 */
[----:B--2---:R-:W-:Y:S05]  /*8d30*/  @P1 BRA `(.L_x_7) ;  /* 0x0000000000701947 */ /* 0x004fea0003800000 */
[----:B------:R-:W-:Y:S01]  /*8d40*/  USHF.R.U32.HI UR12, URZ, 0x4, UR9 ;  /* 0x00000004ff0c7899 */ /* 0x000fe20008011609 */
[----:B------:R-:W-:Y:S01]  /*8d50*/  UMOV UR4, URZ ;  /* 0x000000ff00047c82 */ /* 0x000fe20008000000 */
[----:B------:R-:W-:Y:S02]  /*8d60*/  UIADD3 UR16, UPT, UPT, UR8, 0x88, URZ ;  /* 0x0000008808107890 */ /* 0x000fe4000fffe0ff */
[----:B------:R-:W-:Y:S02]  /*8d70*/  USGXT.U32 UR12, UR12, 0xe ;  /* 0x0000000e0c0c789a */ /* 0x000fe40008000000 */
[----:B------:R-:W-:Y:S02]  /*8d80*/  UIADD3 UR17, UPT, UPT, UR8, 0x90, URZ ;  /* 0x0000009008117890 */ /* 0x000fe4000fffe0ff */
[----:B------:R-:W-:Y:S02]  /*8d90*/  UIADD3 UR28, UP2, UPT, UR12, 0x2, URZ ;  /* 0x000000020c1c7890 */ /* 0x000fe4000ff5e0ff */
[----:B------:R-:W-:-:S02]  /*8da0*/  UIADD3 UR26, UPT, UPT, UR8, 0x98, URZ ;  /* 0x00000098081a7890 */ /* 0x000fc4000fffe0ff */
[----:B------:R-:W-:Y:S01]  /*8db0*/  UIADD3.X UR29, UPT, UPT, UR4, 0x40004040, URZ, UP2, !UPT ;  /* 0x40004040041d7890 */ /* 0x000fe200097fe4ff */
[----:B------:R-:W-:Y:S01]  /*8dc0*/  UMOV UR30, 0x0 ;  /* 0x00000000001e7882 */ /* 0x000fe20000000000 */
[----:B------:R-:W-:Y:S02]  /*8dd0*/  UMOV UR31, 0x8200490 ;  /* 0x08200490001f7882 */ /* 0x000fe40000000000 */
[----:B------:R-:W-:Y:S02]  /*8de0*/  UIADD3.64 UR20, UPT, UPT, UR28, 0x2, URZ ;  /* 0x000000021c147897 */ /* 0x000fe4000fffe0ff */
[----:B------:R-:W-:Y:S01]  /*8df0*/  UIADD3.64 UR24, UPT, UPT, UR28, 0x4, URZ ;  /* 0x000000041c187897 */ /* 0x000fe2000fffe0ff */
[----:B------:R-:W-:Y:S01]  /*8e00*/  UMOV UR13, 0x40004040 ;  /* 0x40004040000d7882 */ /* 0x000fe20000000000 */
[----:B------:R-:W-:Y:S01]  /*8e10*/  UMOV UR32, 0x0 ;  /* 0x0000000000207882 */ /* 0x000fe20000000000 */
[----:B------:R-:W-:Y:S01]  /*8e20*/  UMOV UR33, 0x8200490 ;  /* 0x0820049000217882 */ /* 0x000fe20000000000 */
[----:B------:R-:W-:Y:S01]  /*8e30*/  UMOV UR34, 0x0 ;  /* 0x0000000000227882 */ /* 0x000fe20000000000 */
[----:B------:R-:W-:Y:S01]  /*8e40*/  UMOV UR35, 0x8200490 ;  /* 0x0820049000237882 */ /* 0x000fe20000000000 */
[----:B------:R-:W-:Y:S01]  /*8e50*/  UMOV UR4, UR11 ;  /* 0x0000000b00047c82 */ /* 0x000fe20008000000 */
[----:B------:R-:W-:Y:S01]  /*8e60*/  UMOV UR5, URZ ;  /* 0x000000ff00057c82 */ /* 0x000fe20008000000 */
[----:B------:R0:W-:Y:S01]  /*8e70*/  UTCHMMA tmem[UR18], gdesc[UR12], tmem[UR8], tmem[UR30], idesc[UR31], !UPT ;  /* 0x00ff1e0c120079ea */ /* 0x0001e2000f800008 */
[----:B------:R-:W-:Y:S01]  /*8e80*/  UMOV UR36, 0x0 ;  /* 0x0000000000247882 */ /* 0x000fe20000000000 */
[----:B------:R-:W-:Y:S01]  /*8e90*/  UMOV UR37, 0x8200490 ;  /* 0x0820049000257882 */ /* 0x000fe20000000000 */
[----:B------:R0:W-:Y:S01]  /*8ea0*/  UTCHMMA tmem[UR16], gdesc[UR28], tmem[UR8], tmem[UR32], idesc[UR33], UPT ;  /* 0x00ff201c100079ea */ /* 0x0001e2000b800008 */
[----:B------:R-:W-:Y:S01]  /*8eb0*/  UMOV UR4, UR4 ;  /* 0x0000000400047c82 */ /* 0x000fe20008000000 */
[----:B------:R0:W-:Y:S01]  /*8ec0*/  UTCHMMA tmem[UR17], gdesc[UR20], tmem[UR8], tmem[UR34], idesc[UR35], UPT ;  /* 0x00ff2214110079ea */ /* 0x0001e2000b800008 */
[----:B------:R0:W-:Y:S01]  /*8ed0*/  UTCHMMA tmem[UR26], gdesc[UR24], tmem[UR8], tmem[UR36], idesc[UR37], UPT ;  /* 0x00ff24181a0079ea */ /* 0x0001e2000b800008 */
[----:B------:R0:W-:Y:S01]  /*8ee0*/  UTCBAR [UR4], URZ ;  /* 0x000000ff040073e9 */ /* 0x0001e200080000ff */
[----:B------:R-:W-:Y:S01]  /*8ef0*/  NOP ;  /* 0x0000000000007918 */ /* 0x000fe20000000000 */
.L_x_7:
        /* <DEDUP_REMOVED lines=17> */
[----:B------:R-:W-:Y:S01]  /*9010*/  SHF.R.S32.HI R214, RZ, 0x1f, R51 ;  /* 0x0000001fffd67819 */ /* 0x000fe20000011433 */
[----:B------:R-:W-:Y:S06]  /*9020*/  BRA.U !UP1, `(.L_x_8) ;  /* 0x0000003509d87547 */ /* 0x000fec000b800000 */
[----:B------:R1:W-:Y:S04]  /*9030*/  STL [R1+0x80], R36 ;  /* 0x0000802401007387 */ /* 0x0003e80000100800 */
[----:B-1----:R-:W2:Y:S04]  /*9040*/  LDL R36, [R1+0x40] ;  /* 0x0000400001247983 */ /* 0x002ea80000100800 */
[----:B------:R1:W-:Y:S04]  /*9050*/  STL [R1+0x7c], R3 ;  /* 0x00007c0301007387 */ /* 0x0003e80000100800 */
[----:B-1----:R-:W3:Y:S04]  /*9060*/  LDL R3, [R1+0x3c] ;  /* 0x00003c0001037983 */ /* 0x002ee80000100800 */
[----:B------:R1:W-:Y:S04]  /*9070*/  STL [R1+0x78], R0 ;  /* 0x0000780001007387 */ /* 0x0003e80000100800 */
[----:B-1----:R-:W4:Y:S01]  /*9080*/  LDL R0, [R1+0x38] ;  /* 0x0000380001007983 */ /* 0x002f220000100800 */
[----:B------:R-:W-:Y:S01]  /*9090*/  SHF.L.U64.HI R198, R2, 0x1, R198 ;  /* 0x0000000102c67819 */ /* 0x000fe200000102c6 */
[----:B0-----:R-:W-:-:S02]  /*90a0*/  UIADD3.64 UR24, UPT, UPT, UR14, 0x2, URZ ;  /* 0x000000020e187897 */ /* 0x001fc4000fffe0ff */
[----:B------:R-:W-:-:S03]  /*90b0*/  UIADD3.64 UR26, UPT, UPT, UR14, 0x4, URZ ;  /* 0x000000040e1a7897 */ /* 0x000fc6000fffe0ff */
[----:B------:R-:W4:Y:S01]  /*90c0*/  LDL R198, [R1+0x2c] ;  /* 0x00002c0001c67983 */ /* 0x000f220000100800 */
[----:B--2---:R-:W-:-:S03]  /*90d0*/  SHF.L.U64.HI R197, R36, 0x1, R197 ;  /* 0x0000000124c57819 */ /* 0x004fc600000102c5 */
[----:B------:R0:W5:Y:S04]  /*90e0*/  LDL.LU R36, [R1+0x80] ;  /* 0x0000800001247983 */ /* 0x0001680000300800 */
[----:B------:R1:W-:Y:S01]  /*90f0*/  STL [R1+0x14], R197 ;  /* 0x000014c501007387 */ /* 0x0003e20000100800 */
[----:B---3--:R-:W-:-:S03]  /*9100*/  SHF.L.U64.HI R196, R3, 0x1, R196 ;  /* 0x0000000103c47819 */ /* 0x008fc600000102c4 */
[----:B-1----:R-:W2:Y:S04]  /*9110*/  LDL R197, [R1+0x30] ;  /* 0x0000300001c57983 */ /* 0x002ea80000100800 */
[----:B------:R0:W5:Y:S04]  /*9120*/  LDL.LU R3, [R1+0x7c] ;  /* 0x00007c0001037983 */ /* 0x0001680000300800 */
[----:B------:R1:W-:Y:S01]  /*9130*/  STL [R1+0x18], R196 ;  /* 0x000018c401007387 */ /* 0x0003e20000100800 */
[----:B----4-:R-:W-:-:S03]  /*9140*/  SHF.L.U64.HI R195, R0, 0x1, R195 ;  /* 0x0000000100c37819 */ /* 0x010fc600000102c3 */
[----:B-1----:R-:W3:Y:S04]  /*9150*/  LDL R196, [R1+0x34] ;  /* 0x0000340001c47983 */ /* 0x002ee80000100800 */
[----:B------:R0:W5:Y:S04]  /*9160*/  LDL.LU R0, [R1+0x78] ;  /* 0x0000780001007983 */ /* 0x0001680000300800 */
[----:B------:R1:W-:Y:S04]  /*9170*/  STL [R1+0x1c], R195 ;  /* 0x00001cc301007387 */ /* 0x0003e80000100800 */
[----:B-1----:R-:W4:Y:S01]  /*9180*/  LDL R195, [R1+0x10] ;  /* 0x0000100001c37983 */ /* 0x002f220000100800 */
[----:B------:R-:W-:Y:S01]  /*9190*/  UMOV UR5, UR7 ;  /* 0x0000000700057c82 */ /* 0x000fe20008000000 */
[----:B------:R-:W-:Y:S01]  /*91a0*/  UMOV UR20, 0x1 ;  /* 0x0000000100147882 */ /* 0x000fe20000000000 */
[----:B------:R-:W-:Y:S01]  /*91b0*/  UMOV UR4, URZ ;  /* 0x000000ff00047c82 */ /* 0x000fe20008000000 */
[----:B----4-:R-:W-:-:S02]  /*91c0*/  SHF.L.U64.HI R195, R195, 0x1, R194 ;  /* 0x00000001c3c37819 */ /* 0x010fc400000102c2 */
[----:B---3--:R-:W-:Y:S02]  /*91d0*/  SHF.L.U64.HI R194, R196, 0x1, R193 ;  /* 0x00000001c4c27819 */ /* 0x008fe400000102c1 */
[----:B--2---:R-:W-:Y:S01]  /*91e0*/  SHF.L.U64.HI R193, R197, 0x1, R192 ;  /* 0x00000001c5c17819 */ /* 0x004fe200000102c0 */
[----:B------:R0:W-:Y:S01]  /*91f0*/  STL [R1+0x20], R195 ;  /* 0x000020c301007387 */ /* 0x0001e20000100800 */
[----:B------:R-:W-:Y:S02]  /*9200*/  SHF.L.U64.HI R192, R198, 0x1, R191 ;  /* 0x00000001c6c07819 */ /* 0x000fe400000102bf */
[----:B------:R-:W-:Y:S01]  /*9210*/  SHF.L.U64.HI R191, R223, 0x1, R190 ;  /* 0x00000001dfbf7819 */ /* 0x000fe200000102be */
[----:B------:R0:W-:Y:S01]  /*9220*/  STL [R1+0x44], R194 ;  /* 0x000044c201007387 */ /* 0x0001e20000100800 */
[----:B------:R-:W-:Y:S02]  /*9230*/  SHF.L.U64.HI R190, R222, 0x1, R189 ;  /* 0x00000001debe7819 */ /* 0x000fe400000102bd */
[----:B------:R-:W-:Y:S01]  /*9240*/  SHF.L.U64.HI R189, R220, 0x1, R188 ;  /* 0x00000001dcbd7819 */ /* 0x000fe200000102bc */
[----:B------:R0:W-:Y:S01]  /*9250*/  STL [R1+0x48], R193 ;  /* 0x000048c101007387 */ /* 0x0001e20000100800 */
[----:B------:R-:W-:-:S02]  /*9260*/  SHF.L.U64.HI R188, R219, 0x1, R63 ;  /* 0x00000001dbbc7819 */ /* 0x000fc4000001023f */
[----:B------:R-:W-:Y:S01]  /*9270*/  SHF.L.U64.HI R63, R217, 0x1, R62 ;  /* 0x00000001d93f7819 */ /* 0x000fe2000001023e */
        /* <DEDUP_REMOVED lines=10> */
[----:B------:R-:W-:Y:S01]  /*9320*/  SHF.L.U64.HI R52, R247, 0x1, R35 ;  /* 0x00000001f7347819 */ /* 0x000fe20000010223 */
[----:B------:R-:W-:Y:S01]  /*9330*/  IMAD.MOV.U32 R52, RZ, RZ, R4 ;  /* 0x000000ffff347224 */ /* 0x000fe200078e0004 */
[----:B------:R-:W-:Y:S01]  /*9340*/  SHF.L.U64.HI R35, R246, 0x1, R34 ;  /* 0x00000001f6237819 */ /* 0x000fe20000010222 */
[----:B------:R0:W-:Y:S01]  /*9350*/  STL [R1+0x5c], R188 ;  /* 0x00005cbc01007387 */ /* 0x0001e20000100800 */
[----:B------:R-:W-:Y:S01]  /*9360*/  SHF.L.U64.HI R34, R245, 0x1, R33 ;  /* 0x00000001f5227819 */ /* 0x000fe20000010221 */
[----:B------:R-:W-:Y:S01]  /*9370*/  IMAD.MOV.U32 R53, RZ, RZ, R5 ;  /* 0x000000ffff357224 */ /* 0x000fe200078e0005 */
[----:B------:R-:W-:Y:S01]  /*9380*/  SHF.L.U64.HI R33, R244, 0x1, R32 ;  /* 0x00000001f4217819 */ /* 0x000fe20000010220 */
[----:B------:R0:W-:Y:S01]  /*9390*/  STL [R1+0x60], R63 ;  /* 0x0000603f01007387 */ /* 0x0001e20000100800 */
[----:B------:R-:W-:-:S02]  /*93a0*/  SHF.L.U64.HI R32, R243, 0x1, R31 ;  /* 0x00000001f3207819 */ /* 0x000fc4000001021f */
[----:B------:R-:W-:Y:S01]  /*93b0*/  SHF.L.U64.HI R31, R242, 0x1, R30 ;  /* 0x00000001f21f7819 */ /* 0x000fe2000001021e */
[----:B------:R0:W-:Y:S01]  /*93c0*/  STL [R1+0x64], R62 ;  /* 0x0000643e01007387 */ /* 0x0001e20000100800 */
[----:B------:R-:W-:Y:S02]  /*93d0*/  SHF.L.U64.HI R30, R241, 0x1, R29 ;  /* 0x00000001f11e7819 */ /* 0x000fe4000001021d */
[----:B------:R-:W-:Y:S02]  /*93e0*/  SHF.L.U64.HI R29, R240, 0x1, R28 ;  /* 0x00000001f01d7819 */ /* 0x000fe4000001021c */
[----:B------:R-:W-:Y:S02]  /*93f0*/  SHF.L.U64.HI R28, R239, 0x1, R27 ;  /* 0x00000001ef1c7819 */ /* 0x000fe4000001021b */
[----:B------:R-:W-:Y:S02]  /*9400*/  SHF.L.U64.HI R27, R238, 0x1, R26 ;  /* 0x00000001ee1b7819 */ /* 0x000fe4000001021a */
[----:B------:R-:W-:-:S02]  /*9410*/  SHF.L.U64.HI R26, R237, 0x1, R25 ;  /* 0x00000001ed1a7819 */ /* 0x000fc40000010219 */
[----:B------:R-:W-:Y:S02]  /*9420*/  SHF.L.U64.HI R25, R236, 0x1, R24 ;  /* 0x00000001ec197819 */ /* 0x000fe40000010218 */
        /* <DEDUP_REMOVED lines=30> */
[----:B0-----:R-:W-:-:S07]  /*9610*/  SHF.L.U64.HI R6, R51, 0x1, R214 ;  /* 0x0000000133067819 */ /* 0x001fce00000102d6 */
.L_x_11:
[----:B------:R-:W2:Y:S01]  /*9620*/  LDL R9, [R1+0x68] ;  /* 0x0000680001097983 */ /* 0x000ea20000100800 */
[C---:B-----5:R-:W-:Y:S02]  /*9630*/  ISETP.GT.AND P5, PT, R3.reuse, 0x1, PT ;  /* 0x000000010300780c */ /* 0x060fe40003fa4270 */
[----:B------:R-:W-:Y:S02]  /*9640*/  IADD3 R8, P1, PT, R2, R52, RZ ;  /* 0x0000003402087210 */ /* 0x000fe40007f3e0ff */
[----:B------:R-:W-:Y:S02]  /*9650*/  PRMT R4, RZ, 0x7610, R4 ;  /* 0x00007610ff047816 */ /* 0x000fe40000000004 */
[----:B------:R-:W-:Y:S01]  /*9660*/  ISETP.GT.AND P3, PT, R3, 0x2, PT ;  /* 0x000000020300780c */ /* 0x000fe20003f64270 */
[----:B--2---:R-:W-:-:S06]  /*9670*/  IMAD.X R9, R53, 0x1, R9, P1 ;  /* 0x0000000135097824 */ /* 0x004fcc00008e0609 */
[----:B------:R0:W5:Y:S04]  /*9680*/  @P5 LDG.E.U16 R4, desc[UR22][R8.64] ;  /* 0x0000001608045981 */ /* 0x000168000c1e1500 */
[----:B------:R-:W0:Y:S01]  /*9690*/  LDL R9, [R1+0x40] ;  /* 0x0000400001097983 */ /* 0x000e220000100800 */
[----:B------:R-:W-:Y:S02]  /*96a0*/  SHF.R.S32.HI R7, RZ, 0x1f, R2 ;  /* 0x0000001fff077819 */ /* 0x000fe40000011402 */
[C---:B------:R-:W-:Y:S02]  /*96b0*/  LEA R6, P4, R2.reuse, R52, 0x1 ;  /* 0x0000003402067211 */ /* 0x040fe400078808ff */
[----:B------:R-:W-:Y:S02]  /*96c0*/  SHF.L.U64.HI R7, R2, 0x1, R7 ;  /* 0x0000000102077819 */ /* 0x000fe40000010207 */
[----:B------:R-:W-:-:S03]  /*96d0*/  PRMT R5, RZ, 0x7610, R5 ;  /* 0x00007610ff057816 */ /* 0x000fc60000000005 */
[----:B------:R-:W-:Y:S01]  /*96e0*/  IMAD.X R7, R53, 0x1, R7, P4 ;  /* 0x0000000135077824 */ /* 0x000fe200020e0607 */
[----:B------:R-:W-:-:S04]  /*96f0*/  ISETP.GT.AND P1, PT, R3, 0x3, PT ;  /* 0x000000030300780c */ /* 0x000fc80003f24270 */
[----:B------:R1:W2:Y:S01]  /*9700*/  @P3 LDG.E.U16 R5, desc[UR22][R6.64] ;  /* 0x0000001606053981 */ /* 0x0002a2000c1e1500 */
[----:B------:R-:W-:-:S03]  /*9710*/  PRMT R204, RZ, 0x7610, R204 ;  /* 0x00007610ffcc7816 */ /* 0x000fc600000000cc */
[----:B------:R-:W1:Y:S01]  /*9720*/  LDL R7, [R1+0x3c] ;  /* 0x00003c0001077983 */ /* 0x000e620000100800 */
[----:B0-----:R-:W-:-:S03]  /*9730*/  LEA R8, P6, R9, R52, 0x1 ;  /* 0x0000003409087211 */ /* 0x001fc600078c08ff */
[----:B------:R-:W3:Y:S02]  /*9740*/  LDL R9, [R1+0x14] ;  /* 0x0000140001097983 */ /* 0x000ee40000100800 */
[----:B---3--:R-:W-:-:S05]  /*9750*/  IMAD.X R9, R53, 0x1, R9, P6 ;  /* 0x0000000135097824 */ /* 0x008fca00030e0609 */
[----:B------:R0:W2:Y:S04]  /*9760*/  @P1 LDG.E.U16 R204, desc[UR22][R8.64] ;  /* 0x0000001608cc1981 */ /* 0x0000a8000c1e1500 */
[----:B------:R-:W0:Y:S01]  /*9770*/  LDL R9, [R1+0x38] ;  /* 0x0000380001097983 */ /* 0x000e220000100800 */
[----:B-1----:R-:W-:-:S03]  /*9780*/  LEA R6, P5, R7, R52, 0x1 ;  /* 0x0000003407067211 */ /* 0x002fc600078a08ff */
[----:B------:R-:W3:Y:S01]  /*9790*/  LDL R7, [R1+0x18] ;  /* 0x0000180001077983 */ /* 0x000ee20000100800 */
[----:B------:R-:W-:Y:S02]  /*97a0*/  ISETP.GT.AND P4, PT, R3, 0x4, PT ;  /* 0x000000040300780c */ /* 0x000fe40003f84270 */
[----:B------:R-:W-:Y:S02]  /*97b0*/  PRMT R202, RZ, 0x7610, R202 ;  /* 0x00007610ffca7816 */ /* 0x000fe400000000ca */
[----:B0-----:R-:W-:Y:S02]  /*97c0*/  LEA R8, P6, R9, R52, 0x1 ;  /* 0x0000003409087211 */ /* 0x001fe400078c08ff */
[----:B------:R-:W4:Y:S01]  /*97d0*/  LDL R9, [R1+0x1c] ;  /* 0x00001c0001097983 */ /* 0x000f220000100800 */
[----:B---3--:R-:W-:Y:S01]  /*97e0*/  IMAD.X R7, R53, 0x1, R7, P5 ;  /* 0x0000000135077824 */ /* 0x008fe200028e0607 */
[----:B------:R-:W-:-:S05]  /*97f0*/  ISETP.GT.AND P3, PT, R3, 0x5, PT ;  /* 0x000000050300780c */ /* 0x000fca0003f64270 */
[----:B------:R0:W3:Y:S01]  /*9800*/  @P4 LDG.E.U16 R202, desc[UR22][R6.64] ;  /* 0x0000001606ca4981 */ /* 0x0000e2000c1e1500 */
[----:B------:R-:W-:-:S03]  /*9810*/  PRMT R203, RZ, 0x7610, R203 ;  /* 0x00007610ffcb7816 */ /* 0x000fc600000000cb */
[----:B------:R-:W0:Y:S01]  /*9820*/  LDL R7, [R1+0x10] ;  /* 0x0000100001077983 */ /* 0x000e220000100800 */
[----:B----4-:R-:W-:-:S05]  /*9830*/  IMAD.X R9, R53, 0x1, R9, P6 ;  /* 0x0000000135097824 */ /* 0x010fca00030e0609 */
[----:B------:R1:W3:Y:S04]  /*9840*/  @P3 LDG.E.U16 R203, desc[UR22][R8.64] ;  /* 0x0000001608cb3981 */ /* 0x0002e8000c1e1500 */
[----:B------:R-:W1:Y:S01]  /*9850*/  LDL R9, [R1+0x34] ;  /* 0x0000340001097983 */ /* 0x000e620000100800 */
[----:B0-----:R-:W-:-:S03]  /*9860*/  LEA R6, P5, R7, R52, 0x1 ;  /* 0x0000003407067211 */ /* 0x001fc600078a08ff */
[----:B------:R-:W4:Y:S01]  /*9870*/  LDL R7, [R1+0x20] ;  /* 0x0000200001077983 */ /* 0x000f220000100800 */
[----:B------:R-:W-:Y:S02]  /*9880*/  ISETP.GT.AND P1, PT, R3, 0x6, PT ;  /* 0x000000060300780c */ /* 0x000fe40003f24270 */
[----:B------:R-:W-:Y:S02]  /*9890*/  PRMT R201, RZ, 0x7610, R201 ;  /* 0x00007610ffc97816 */ /* 0x000fe400000000c9 */
[----:B-1----:R-:W-:Y:S02]  /*98a0*/  LEA R8, P6, R9, R52, 0x1 ;  /* 0x0000003409087211 */ /* 0x002fe400078c08ff */
[----:B------:R-:W2:Y:S01]  /*98b0*/  LDL R9, [R1+0x44] ;  /* 0x0000440001097983 */ /* 0x000ea20000100800 */
[----:B----4-:R-:W-:Y:S01]  /*98c0*/  IMAD.X R7, R53, 0x1, R7, P5 ;  /* 0x0000000135077824 */ /* 0x010fe200028e0607 */
[----:B------:R-:W-:-:S05]  /*98d0*/  ISETP.GT.AND P4, PT, R3, 0x7, PT ;  /* 0x000000070300780c */ /* 0x000fca0003f84270 */
[----:B------:R0:W5:Y:S01]  /*98e0*/  @P1 LDG.E.U16 R201, desc[UR22][R6.64] ;  /* 0x0000001606c91981 */ /* 0x000162000c1e1500 */
[----:B------:R-:W-:-:S03]  /*98f0*/  PRMT R200, RZ, 0x7610, R200 ;  /* 0x00007610ffc87816 */ /* 0x000fc600000000c8 */
[----:B------:R-:W0:Y:S01]  /*9900*/  LDL R7, [R1+0x30] ;  /* 0x0000300001077983 */ /* 0x000e220000100800 */
[----:B--2---:R-:W-:-:S05]  /*9910*/  IMAD.X R9, R53, 0x1, R9, P6 ;  /* 0x0000000135097824 */ /* 0x004fca00030e0609 */
[----:B------:R1:W5:Y:S04]  /*9920*/  @P4 LDG.E.U16 R200, desc[UR22][R8.64] ;  /* 0x0000001608c84981 */ /* 0x000368000c1e1500 */
[----:B------:R-:W1:Y:S01]  /*9930*/  LDL R9, [R1+0x2c] ;  /* 0x00002c0001097983 */ /* 0x000e620000100800 */
[----:B0-----:R-:W-:-:S03]  /*9940*/  LEA R6, P5, R7, R52, 0x1 ;  /* 0x0000003407067211 */ /* 0x001fc600078a08ff */
[----:B------:R-:W2:Y:S01]  /*9950*/  LDL R7, [R1+0x48] ;  /* 0x0000480001077983 */ /* 0x000ea20000100800 */
[----:B------:R-:W-:Y:S02]  /*9960*/  ISETP.GT.AND P3, PT, R3, 0x8, PT ;  /* 0x000000080300780c */ /* 0x000fe40003f64270 */
[----:B------:R-:W-:Y:S02]  /*9970*/  PRMT R198, RZ, 0x7610, R198 ;  /* 0x00007610ffc67816 */ /* 0x000fe400000000c6 */
[----:B-1----:R-:W-:Y:S02]  /*9980*/  LEA R8, P6, R9, R52, 0x1 ;  /* 0x0000003409087211 */ /* 0x002fe400078c08ff */
[----:B------:R-:W4:Y:S01]  /*9990*/  LDL R9, [R1+0x4c] ;  /* 0x00004c0001097983 */ /* 0x000f220000100800 */
[----:B--2---:R-:W-:Y:S01]  /*99a0*/  IMAD.X R7, R53, 0x1, R7, P5 ;  /* 0x0000000135077824 */ /* 0x004fe200028e0607 */
[----:B------:R-:W-:-:S05]  /*99b0*/  ISETP.GT.AND P1, PT, R3, 0x9, PT ;  /* 0x000000090300780c */ /* 0x000fca0003f24270 */
[----:B------:R0:W5:Y:S01]  /*99c0*/  @P3 LDG.E.U16 R198, desc[UR22][R6.64] ;  /* 0x0000001606c63981 */ /* 0x000162000c1e1500 */
[----:B------:R-:W-:-:S03]  /*99d0*/  PRMT R199, RZ, 0x7610, R199 ;  /* 0x00007610ffc77816 */ /* 0x000fc600000000c7 */
[----:B------:R-:W0:Y:S01]  /*99e0*/  LDL R7, [R1+0xc] ;  /* 0x00000c0001077983 */ /* 0x000e220000100800 */
[----:B----4-:R-:W-:-:S05]  /*99f0*/  IMAD.X R9, R53, 0x1, R9, P6 ;  /* 0x0000000135097824 */ /* 0x010fca00030e0609 */
        /* <DEDUP_REMOVED lines=29> */
[----:B------:R-:W1:Y:S01]  /*9bd0*/  LDL R9, [R1] ;  /* 0x0000000001097983 */ /* 0x000e620000100800 */
[----:B0-----:R-:W-:-:S03]  /*9be0*/  LEA R6, P5, R7, R52, 0x1 ;  /* 0x0000003407067211 */ /* 0x001fc600078a08ff */
[----:B------:R-:W2:Y:S01]  /*9bf0*/  LDL R7, [R1+0x60] ;  /* 0x0000600001077983 */ /* 0x000ea20000100800 */
[----:B------:R-:W-:Y:S02]  /*9c00*/  ISETP.GT.AND P3, PT, R3, 0xe, PT ;  /* 0x0000000e0300780c */ /* 0x000fe40003f64270 */
[----:B------:R-:W-:Y:S02]  /*9c10*/  PRMT R11, RZ, 0x7610, R11 ;  /* 0x00007610ff0b7816 */ /* 0x000fe4000000000b */
[----:B-1----:R-:W-:Y:S02]  /*9c20*/  LEA R8, P6, R9, R52, 0x1 ;  /* 0x0000003409087211 */ /* 0x002fe400078c08ff */
[----:B------:R-:W4:Y:S01]  /*9c30*/  LDL R9, [R1+0x64] ;  /* 0x0000640001097983 */ /* 0x000f220000100800 */
[----:B--2---:R-:W-:Y:S01]  /*9c40*/  IMAD.X R7, R53, 0x1, R7, P5 ;  /* 0x0000000135077824 */ /* 0x004fe200028e0607 */
[C---:B------:R-:W-:Y:S02]  /*9c50*/  ISETP.GT.AND P1, PT, R3.reuse, 0xf, PT ;  /* 0x0000000f0300780c */ /* 0x040fe40003f24270 */
[----:B------:R-:W-:-:S03]  /*9c60*/  ISETP.GT.AND P4, PT, R3, 0x10, PT ;  /* 0x000000100300780c */ /* 0x000fc60003f84270 */
[----:B------:R0:W5:Y:S01]  /*9c70*/  @P3 LDG.E.U16 R11, desc[UR22][R6.64] ;  /* 0x00000016060b3981 */ /* 0x000162000c1e1500 */
[----:B------:R-:W-:Y:S02]  /*9c80*/  PRMT R194, RZ, 0x7610, R194 ;  /* 0x00007610ffc27816 */ /* 0x000fe400000000c2 */
[----:B0-----:R-:W-:Y:S02]  /*9c90*/  SHF.R.S32.HI R7, RZ, 0x1f, R252 ;  /* 0x0000001fff077819 */ /* 0x001fe400000114fc */
[C---:B------:R-:W-:Y:S02]  /*9ca0*/  LEA R6, P5, R252.reuse, R52, 0x1 ;  /* 0x00000034fc067211 */ /* 0x040fe400078a08ff */
[----:B------:R-:W-:Y:S02]  /*9cb0*/  SHF.L.U64.HI R7, R252, 0x1, R7 ;  /* 0x00000001fc077819 */ /* 0x000fe40000010207 */
[----:B------:R-:W-:-:S03]  /*9cc0*/  PRMT R193, RZ, 0x7610, R193 ;  /* 0x00007610ffc17816 */ /* 0x000fc600000000c1 */
[----:B------:R-:W-:Y:S01]  /*9cd0*/  IMAD.X R7, R53, 0x1, R7, P5 ;  /* 0x0000000135077824 */ /* 0x000fe200028e0607 */
[----:B------:R-:W-:-:S04]  /*9ce0*/  ISETP.GT.AND P3, PT, R3, 0x11, PT ;  /* 0x000000110300780c */ /* 0x000fc80003f64270 */
[----:B------:R0:W5:Y:S01]  /*9cf0*/  @P4 LDG.E.U16 R193, desc[UR22][R6.64] ;  /* 0x0000001606c14981 */ /* 0x000162000c1e1500 */
[----:B------:R-:W-:Y:S02]  /*9d00*/  PRMT R12, RZ, 0x7610, R12 ;  /* 0x00007610ff0c7816 */ /* 0x000fe4000000000c */
[----:B0-----:R-:W-:Y:S02]  /*9d10*/  SHF.R.S32.HI R7, RZ, 0x1f, R250 ;  /* 0x0000001fff077819 */ /* 0x001fe400000114fa */
[C---:B------:R-:W-:Y:S02]  /*9d20*/  LEA R6, P5, R250.reuse, R52, 0x1 ;  /* 0x00000034fa067211 */ /* 0x040fe400078a08ff */
[----:B------:R-:W-:Y:S02]  /*9d30*/  SHF.L.U64.HI R7, R250, 0x1, R7 ;  /* 0x00000001fa077819 */ /* 0x000fe40000010207 */
[----:B------:R-:W-:-:S03]  /*9d40*/  PRMT R192, RZ, 0x7610, R192 ;  /* 0x00007610ffc07816 */ /* 0x000fc600000000c0 */
[----:B------:R-:W-:Y:S01]  /*9d50*/  IMAD.X R7, R53, 0x1, R7, P5 ;  /* 0x0000000135077824 */ /* 0x000fe200028e0607 */
[----:B------:R-:W-:Y:S02]  /*9d60*/  ISETP.GT.AND P4, PT, R3, 0x13, PT ;  /* 0x000000130300780c */ /* 0x000fe40003f84270 */
[----:B------:R-:W-:Y:S02]  /*9d70*/  PRMT R13, RZ, 0x7610, R13 ;  /* 0x00007610ff0d7816 */ /* 0x000fe4000000000d */
[----:B------:R-:W-:Y:S02]  /*9d80*/  PRMT R14, RZ, 0x7610, R14 ;  /* 0x00007610ff0e7816 */ /* 0x000fe4000000000e */
[----:B------:R-:W-:Y:S02]  /*9d90*/  PRMT R191, RZ, 0x7610, R191 ;  /* 0x00007610ffbf7816 */ /* 0x000fe400000000bf */
[----:B------:R-:W-:Y:S02]  /*9da0*/  PRMT R15, RZ, 0x7610, R15 ;  /* 0x00007610ff0f7816 */ /* 0x000fe4000000000f */
        /* <DEDUP_REMOVED lines=19> */
[----:B------:R-:W-:Y:S01]  /*9ee0*/  PRMT R25, RZ, 0x7610, R25 ;  /* 0x00007610ff197816 */ /* 0x000fe20000000019 */
[----:B----4-:R-:W-:-:S05]  /*9ef0*/  IMAD.X R9, R53, 0x1, R9, P6 ;  /* 0x0000000135097824 */ /* 0x010fca00030e0609 */
[----:B------:R0:W5:Y:S01]  /*9f00*/  @P1 LDG.E.U16 R194, desc[UR22][R8.64] ;  /* 0x0000001608c21981 */ /* 0x000162000c1e1500 */
[----:B------:R-:W-:Y:S02]  /*9f10*/  ISETP.GT.AND P1, PT, R3, 0x12, PT ;  /* 0x000000120300780c */ /* 0x000fe40003f24270 */
[----:B0-----:R-:W-:Y:S02]  /*9f20*/  SHF.R.S32.HI R9, RZ, 0x1f, R251 ;  /* 0x0000001fff097819 */ /* 0x001fe400000114fb */
[C---:B------:R-:W-:Y:S02]  /*9f30*/  LEA R8, P6, R251.reuse, R52, 0x1 ;  /* 0x00000034fb087211 */ /* 0x040fe400078c08ff */
[----:B------:R-:W-:-:S07]  /*9f40*/  SHF.L.U64.HI R9, R251, 0x1, R9 ;  /* 0x00000001fb097819 */ /* 0x000fce0000010209 */
[----:B------:R0:W5:Y:S01]  /*9f50*/  @P1 LDG.E.U16 R192, desc[UR22][R6.64] ;  /* 0x0000001606c01981 */ /* 0x000162000c1e1500 */
[----:B------:R-:W-:-:S05]  /*9f60*/  IMAD.X R9, R53, 0x1, R9, P6 ;  /* 0x0000000135097824 */ /* 0x000fca00030e0609 */
[----:B------:R1:W5:Y:S01]  /*9f70*/  @P3 LDG.E.U16 R12, desc[UR22][R8.64] ;  /* 0x00000016080c3981 */ /* 0x000362000c1e1500 */
[----:B0-----:R-:W-:Y:S02]  /*9f80*/  SHF.R.S32.HI R7, RZ, 0x1f, R248 ;  /* 0x0000001fff077819 */ /* 0x001fe400000114f8 */
[----:B------:R-:W-:Y:S02]  /*9f90*/  ISETP.GT.AND P3, PT, R3, 0x14, PT ;  /* 0x000000140300780c */ /* 0x000fe40003f64270 */
[----:B-1----:R-:W-:Y:S02]  /*9fa0*/  SHF.R.S32.HI R9, RZ, 0x1f, R249 ;  /* 0x0000001fff097819 */ /* 0x002fe400000114f9 */
[CC--:B------:R-:W-:Y:S02]  /*9fb0*/  LEA R8, P6, R249.reuse, R52.reuse, 0x1 ;  /* 0x00000034f9087211 */ /* 0x0c0fe400078c08ff */
[----:B------:R-:W-:Y:S02]  /*9fc0*/  SHF.L.U64.HI R9, R249, 0x1, R9 ;  /* 0x00000001f9097819 */ /* 0x000fe40000010209 */
[----:B------:R-:W-:-:S02]  /*9fd0*/  LEA R6, P5, R248, R52, 0x1 ;  /* 0x00000034f8067211 */ /* 0x000fc400078a08ff */
[----:B------:R-:W-:Y:S01]  /*9fe0*/  SHF.L.U64.HI R7, R248, 0x1, R7 ;  /* 0x00000001f8077819 */ /* 0x000fe20000010207 */
[----:B------:R-:W-:Y:S01]  /*9ff0*/  IMAD.X R9, R53, 0x1, R9, P6 ;  /* 0x0000000135097824 */ /* 0x000fe200030e0609 */
[----:B------:R-:W-:-:S03]  /*a000*/  ISETP.GT.AND P1, PT, R3, 0x15, PT ;  /* 0x000000150300780c */ /* 0x000fc60003f24270 */
[----:B------:R-:W-:Y:S01]  /*a010*/  IMAD.X R7, R53, 0x1, R7, P5 ;  /* 0x0000000135077824 */ /* 0x000fe200028e0607 */
[----:B------:R0:W5:Y:S01]  /*a020*/  @P4 LDG.E.U16 R13, desc[UR22][R8.64] ;  /* 0x00000016080d4981 */ /* 0x000162000c1e1500 */
[----:B------:R-:W-:-:S03]  /*a030*/  ISETP.GT.AND P4, PT, R3, 0x16, PT ;  /* 0x000000160300780c */ /* 0x000fc60003f84270 */
[----:B------:R1:W5:Y:S01]  /*a040*/  @P3 LDG.E.U16 R14, desc[UR22][R6.64] ;  /* 0x00000016060e3981 */ /* 0x000362000c1e1500 */
[----:B0-----:R-:W-:Y:S02]  /*a050*/  SHF.R.S32.HI R9, RZ, 0x1f, R247 ;  /* 0x0000001fff097819 */ /* 0x001fe400000114f7 */
[CC--:B------:R-:W-:Y:S02]  /*a060*/  LEA R8, P6, R247.reuse, R52.reuse, 0x1 ;  /* 0x00000034f7087211 */ /* 0x0c0fe400078c08ff */
[----:B------:R-:W-:Y:S02]  /*a070*/  SHF.L.U64.HI R9, R247, 0x1, R9 ;  /* 0x00000001f7097819 */ /* 0x000fe40000010209 */
[----:B-1----:R-:W-:Y:S02]  /*a080*/  SHF.R.S32.HI R7, RZ, 0x1f, R246 ;  /* 0x0000001fff077819 */ /* 0x002fe400000114f6 */
[C---:B------:R-:W-:Y:S01]  /*a090*/  LEA R6, P5, R246.reuse, R52, 0x1 ;  /* 0x00000034f6067211 */ /* 0x040fe200078a08ff */
[----:B------:R-:W-:Y:S01]  /*a0a0*/  IMAD.X R9, R53, 0x1, R9, P6 ;  /* 0x0000000135097824 */ /* 0x000fe200030e0609 */
[----:B------:R-:W-:-:S02]  /*a0b0*/  SHF.L.U64.HI R7, R246, 0x1, R7 ;  /* 0x00000001f6077819 */ /* 0x000fc40000010207 */
[----:B------:R-:W-:Y:S02]  /*a0c0*/  ISETP.GT.AND P3, PT, R3, 0x17, PT ;  /* 0x000000170300780c */ /* 0x000fe40003f64270 */
[----:B------:R0:W5:Y:S01]  /*a0d0*/  @P1 LDG.E.U16 R191, desc[UR22][R8.64] ;  /* 0x0000001608bf1981 */ /* 0x000162000c1e1500 */
[----:B------:R-:W-:Y:S01]  /*a0e0*/  IMAD.X R7, R53, 0x1, R7, P5 ;  /* 0x0000000135077824 */ /* 0x000fe200028e0607 */
[----:B------:R-:W-:-:S04]  /*a0f0*/  ISETP.GT.AND P1, PT, R3, 0x18, PT ;  /* 0x000000180300780c */ /* 0x000fc80003f24270 */
        /* <DEDUP_REMOVED lines=128> */
[----:B------:R-:W-:Y:S02]  /*a900*/  PRMT R34, RZ, 0x7610, R34 ;  /* 0x00007610ff227816 */ /* 0x000fe40000000022 */
[----:B------:R-:W-:Y:S01]  /*a910*/  PRMT R33, RZ, 0x7610, R33 ;  /* 0x00007610ff217816 */ /* 0x000fe20000000021 */
[----:B------:R-:W-:Y:S01]  /*a920*/  IMAD.X R7, R53, 0x1, R7, P5 ;  /* 0x0000000135077824 */ /* 0x000fe200028e0607 */
[C---:B------:R-:W-:Y:S02]  /*a930*/  ISETP.GT.AND P1, PT, R3.reuse, 0x2d, PT ;  /* 0x0000002d0300780c */ /* 0x040fe40003f24270 */
        /* <DEDUP_REMOVED lines=35> */
[----:B------:R-:W-:Y:S01]  /*ab70*/  PRMT R31, RZ, 0x7610, R31 ;  /* 0x00007610ff1f7816 */ /* 0x000fe2000000001f */
[----:B------:R-:W-:Y:S01]  /*ab80*/  IMAD.X R9, R53, 0x1, R9, P3 ;  /* 0x0000000135097824 */ /* 0x000fe200018e0609 */
[----:B------:R-:W-:-:S02]  /*ab90*/  LEA R6, P1, R206, R52, 0x1 ;  /* 0x00000034ce067211 */ /* 0x000fc400078208ff */
[----:B------:R-:W-:Y:S02]  /*aba0*/  SHF.L.U64.HI R7, R206, 0x1, R7 ;  /* 0x00000001ce077819 */ /* 0x000fe40000010207 */
[----:B------:R-:W-:Y:S01]  /*abb0*/  PRMT R29, RZ, 0x7610, R29 ;  /* 0x00007610ff1d7816 */ /* 0x000fe2000000001d */
[----:B------:R0:W5:Y:S02]  /*abc0*/  @P4 LDG.E.U16 R31, desc[UR22][R8.64] ;  /* 0x00000016081f4981 */ /* 0x000164000c1e1500 */
[----:B------:R-:W-:Y:S01]  /*abd0*/  IMAD.X R7, R53, 0x1, R7, P1 ;  /* 0x0000000135077824 */ /* 0x000fe200008e0607 */
[----:B------:R-:W-:-:S04]  /*abe0*/  ISETP.GT.AND P3, PT, R3, 0x33, PT ;  /* 0x000000330300780c */ /* 0x000fc80003f64270 */
[----:B------:R1:W5:Y:S01]  /*abf0*/  @P5 LDG.E.U16 R29, desc[UR22][R6.64] ;  /* 0x00000016061d5981 */ /* 0x000362000c1e1500 */
[----:B0-----:R-:W-:-:S04]  /*ac00*/  SHF.R.S32.HI R9, RZ, 0x1f, R39 ;  /* 0x0000001fff097819 */ /* 0x001fc80000011427 */
[C---:B------:R-:W-:Y:S02]  /*ac10*/  SHF.L.U64.HI R9, R39.reuse, 0x1, R9 ;  /* 0x0000000127097819 */ /* 0x040fe40000010209 */
[----:B-1----:R-:W-:Y:S02]  /*ac20*/  LEA R6, P1, R39, R52, 0x1 ;  /* 0x0000003427067211 */ /* 0x002fe400078208ff */
[----:B------:R-:W-:-:S03]  /*ac30*/  PRMT R30, RZ, 0x7610, R30 ;  /* 0x00007610ff1e7816 */ /* 0x000fc6000000001e */
[----:B------:R-:W-:Y:S01]  /*ac40*/  IMAD.X R7, R53, 0x1, R9, P1 ;  /* 0x0000000135077824 */ /* 0x000fe200008e0609 */
[----:B------:R-:W-:-:S04]  /*ac50*/  SHF.R.S32.HI R9, RZ, 0x1f, R40 ;  /* 0x0000001fff097819 */ /* 0x000fc80000011428 */
[----:B------:R0:W5:Y:S01]  /*ac60*/  @P3 LDG.E.U16 R30, desc[UR22][R6.64] ;  /* 0x00000016061e3981 */ /* 0x000162000c1e1500 */
[----:B------:R-:W-:Y:S02]  /*ac70*/  ISETP.GT.AND P3, PT, R3, 0x34, PT ;  /* 0x000000340300780c */ /* 0x000fe40003f64270 */
[C---:B------:R-:W-:Y:S02]  /*ac80*/  SHF.L.U64.HI R9, R40.reuse, 0x1, R9 ;  /* 0x0000000128097819 */ /* 0x040fe40000010209 */
[----:B------:R-:W-:Y:S02]  /*ac90*/  PRMT R205, RZ, 0x7610, R205 ;  /* 0x00007610ffcd7816 */ /* 0x000fe400000000cd */
[----:B0-----:R-:W-:-:S05]  /*aca0*/  LEA R6, P1, R40, R52, 0x1 ;  /* 0x0000003428067211 */ /* 0x001fca00078208ff */
        /* <DEDUP_REMOVED lines=66> */
[C---:B------:R-:W-:Y:S02]  /*b0d0*/  ISETP.GT.AND P3, PT, R3.reuse, 0x3e, PT ;  /* 0x0000003e0300780c */ /* 0x040fe40003f64270 */
[C---:B------:R-:W-:Y:S02]  /*b0e0*/  SHF.L.U64.HI R8, R50.reuse, 0x1, R8 ;  /* 0x0000000132087819 */ /* 0x040fe40000010208 */
[----:B------:R-:W-:Y:S02]  /*b0f0*/  PRMT R220, RZ, 0x7610, R220 ;  /* 0x00007610ffdc7816 */ /* 0x000fe400000000dc */
[----:B0-----:R-:W-:Y:S02]  /*b100*/  LEA R6, P1, R50, R52, 0x1 ;  /* 0x0000003432067211 */ /* 0x001fe400078208ff */
[----:B------:R-:W-:-:S03]  /*b110*/  ISETP.GT.AND P4, PT, R3, 0x3f, PT ;  /* 0x0000003f0300780c */ /* 0x000fc60003f84270 */
[----:B------:R-:W-:Y:S01]  /*b120*/  IMAD.X R7, R53, 0x1, R8, P1 ;  /* 0x0000000135077824 */ /* 0x000fe200008e0608 */
[----:B------:R-:W-:Y:S02]  /*b130*/  SHF.R.S32.HI R8, RZ, 0x1f, R51 ;  /* 0x0000001fff087819 */ /* 0x000fe40000011433 */
[----:B------:R-:W-:Y:S02]  /*b140*/  ISETP.GT.AND P1, PT, R3, RZ, PT ;  /* 0x000000ff0300720c */ /* 0x000fe40003f24270 */
[----:B------:R0:W5:Y:S01]  /*b150*/  @P3 LDG.E.U16 R220, desc[UR22][R6.64] ;  /* 0x0000001606dc3981 */ /* 0x000162000c1e1500 */
[C---:B------:R-:W-:Y:S02]  /*b160*/  SHF.L.U64.HI R8, R51.reuse, 0x1, R8 ;  /* 0x0000000133087819 */ /* 0x040fe40000010208 */
[----:B------:R-:W-:Y:S02]  /*b170*/  PRMT R222, RZ, 0x7610, R222 ;  /* 0x00007610ffde7816 */ /* 0x000fe400000000de */
[----:B0-----:R-:W-:-:S05]  /*b180*/  LEA R6, P3, R51, R52, 0x1 ;  /* 0x0000003433067211 */ /* 0x001fca00078608ff */
[----:B------:R-:W-:Y:S01]  /*b190*/  IMAD.X R7, R53, 0x1, R8, P3 ;  /* 0x0000000135077824 */ /* 0x000fe200018e0608 */
[----:B------:R-:W-:Y:S01]  /*b1a0*/  PRMT R223, RZ, 0x7610, R223 ;  /* 0x00007610ffdf7816 */ /* 0x000fe200000000df */
[----:B------:R-:W-:-:S03]  /*b1b0*/  USHF.L.U32 UR6, UR6, 0x1f, URZ ;  /* 0x0000001f06067899 */ /* 0x000fc600080006ff */
[----:B------:R0:W5:Y:S02]  /*b1c0*/  @P4 LDG.E.U16 R222, desc[UR22][R6.64] ;  /* 0x0000001606de4981 */ /* 0x000164000c1e1500 */
[----:B0-----:R-:W-:Y:S02]  /*b1d0*/  @P1 IMAD.MOV.U32 R6, RZ, RZ, R52 ;  /* 0x000000ffff061224 */ /* 0x001fe400078e0034 */
[----:B------:R-:W-:-:S05]  /*b1e0*/  @P1 IMAD.MOV.U32 R7, RZ, RZ, R53 ;  /* 0x000000ffff071224 */ /* 0x000fca00078e0035 */
[----:B------:R0:W5:Y:S02]  /*b1f0*/  @P1 LDG.E.U16 R223, desc[UR22][R6.64] ;  /* 0x0000001606df1981 */ /* 0x000164000c1e1500 */
[----:B0-----:R-:W-:-:S04]  /*b200*/  IMAD.U32 R7, RZ, RZ, UR6 ;  /* 0x00000006ff077e24 */ /* 0x001fc8000f8e00ff */
[----:B------:R-:W0:Y:S01]  /*b210*/  SYNCS.PHASECHK.TRANS64.TRYWAIT P1, [UR11], R7 ;  /* 0x00000007ff0075a7 */ /* 0x000e22000802110b */
[----:B------:R-:W-:Y:S02]  /*b220*/  PRMT R5, R5, 0x5410, R204 ;  /* 0x0000541005057816 */ /* 0x000fe400000000cc */
[----:B---3--:R-:W-:Y:S01]  /*b230*/  PRMT R6, R202, 0x5410, R203 ;  /* 0x00005410ca067816 */ /* 0x008fe200000000cb */
[----:B0-----:R-:W-:Y:S06]  /*b240*/  @!P1 BRA `(.L_x_9) ;  /* 0x00000058000c9947 */ /* 0x001fec0003800000 */
.L_x_17:
[----:B-----5:R-:W-:Y:S01]  /*b250*/  PRMT R25, R25, 0x5410, R34 ;  /* 0x0000541019197816 */ /* 0x020fe20000000022 */
[----:B------:R-:W-:Y:S01]  /*b260*/  IMAD.WIDE R68, R38, 0x2, R68 ;  /* 0x0000000226447825 */ /* 0x000fe200078e0244 */
[----:B------:R-:W-:Y:S02]  /*b270*/  PRMT R34, R217, 0x5410, R219 ;  /* 0x00005410d9227816 */ /* 0x000fe400000000db */
[----:B------:R-:W0:Y:S01]  /*b280*/  S2R R219, SR_TID.X ;  /* 0x0000000000db7919 */ /* 0x000e220000002100 */
[----:B------:R-:W-:Y:S01]  /*b290*/  PRMT R24, R24, 0x5410, R35 ;  /* 0x0000541018187816 */ /* 0x000fe20000000023 */
[C---:B------:R-:W-:Y:S01]  /*b2a0*/  IMAD.WIDE R74, R38.reuse, 0x2, R74 ;  /* 0x00000002264a7825 */ /* 0x040fe200078e024a */
[----:B------:R-:W-:Y:S02]  /*b2b0*/  PRMT R26, R33, 0x5410, R26 ;  /* 0x00005410211a7816 */ /* 0x000fe4000000001a */
[----:B------:R-:W-:Y:S01]  /*b2c0*/  PRMT R27, R27, 0x5410, R32 ;  /* 0x000054101b1b7816 */ /* 0x000fe20000000020 */
[----:B------:R-:W-:Y:S01]  /*b2d0*/  IMAD.WIDE R82, R38, 0x2, R82 ;  /* 0x0000000226527825 */ /* 0x000fe200078e0252 */
[----:B------:R-:W-:-:S02]  /*b2e0*/  PRMT R28, R28, 0x5410, R31 ;  /* 0x000054101c1c7816 */ /* 0x000fc4000000001f */
[----:B------:R-:W-:Y:S01]  /*b2f0*/  PRMT R29, R29, 0x5410, R30 ;  /* 0x000054101d1d7816 */ /* 0x000fe2000000001e */
[----:B------:R-:W-:Y:S01]  /*b300*/  IMAD.WIDE R90, R38, 0x2, R90 ;  /* 0x00000002265a7825 */ /* 0x000fe200078e025a */
[----:B------:R-:W-:Y:S02]  /*b310*/  PRMT R7, R201, 0x5410, R200 ;  /* 0x00005410c9077816 */ /* 0x000fe400000000c8 */
[----:B------:R-:W-:Y:S01]  /*b320*/  PRMT R8, R198, 0x5410, R199 ;  /* 0x00005410c6087816 */ /* 0x000fe200000000c7 */
[----:B------:R-:W-:Y:S01]  /*b330*/  IMAD.WIDE R98, R38, 0x2, R98 ;  /* 0x0000000226627825 */ /* 0x000fe200078e0262 */
        /* <DEDUP_REMOVED lines=31> */
[----:B0-----:R-:W-:Y:S01]  /*b530*/  LOP3.LUT R219, R219, 0x3f, RZ, 0xc0, !PT ;  /* 0x0000003fdbdb7812 */ /* 0x001fe200078ec0ff */
[C---:B------:R-:W-:Y:S01]  /*b540*/  IMAD.WIDE R186, R38.reuse, 0x2, R186 ;  /* 0x0000000226ba7825 */ /* 0x040fe200078e02ba */
[----:B------:R0:W-:Y:S01]  /*b550*/  STTM.x32 tmem[UR10+0x80], R4 ;  /* 0x00008004000079ed */ /* 0x0001e200082c000a */
[----:B------:R-:W1:Y:S01]  /*b560*/  FENCE.VIEW.ASYNC.T ;  /* 0x00000000000073c6 */ /* 0x000e620000000200 */
[----:B------:R-:W-:Y:S01]  /*b570*/  ISETP.GE.AND P1, PT, R219, R3, PT ;  /* 0x00000003db00720c */ /* 0x000fe20003f26270 */
[C---:B------:R-:W-:Y:S01]  /*b580*/  IMAD.WIDE R184, R38.reuse, 0x2, R184 ;  /* 0x0000000226b87825 */ /* 0x040fe200078e02b8 */
[----:B------:R-:W-:Y:S01]  /*b590*/  PRMT R54, RZ, 0x7610, R54 ;  /* 0x00007610ff367816 */ /* 0x000fe20000000036 */
[----:B-1----:R-:W-:Y:S01]  /*b5a0*/  BAR.SYNC.DEFER_BLOCKING 0x0 ;  /* 0x0000000000007b1d */ /* 0x002fe20000010000 */
[----:B------:R-:W-:Y:S01]  /*b5b0*/  PRMT R57, RZ, 0x7610, R57 ;  /* 0x00007610ff397816 */ /* 0x000fe20000000039 */
[----:B------:R-:W-:Y:S01]  /*b5c0*/  IMAD.WIDE R176, R38, 0x2, R176 ;  /* 0x0000000226b07825 */ /* 0x000fe200078e02b0 */
[----:B------:R-:W-:-:S02]  /*b5d0*/  PRMT R188, RZ, 0x7610, R188 ;  /* 0x00007610ffbc7816 */ /* 0x000fc400000000bc */
[----:B------:R-:W-:Y:S01]  /*b5e0*/  PRMT R191, RZ, 0x7610, R191 ;  /* 0x00007610ffbf7816 */ /* 0x000fe200000000bf */
[C---:B------:R-:W-:Y:S01]  /*b5f0*/  IMAD.WIDE R168, R38.reuse, 0x2, R168 ;  /* 0x0000000226a87825 */ /* 0x040fe200078e02a8 */
[----:B------:R-:W-:Y:S02]  /*b600*/  PRMT R193, RZ, 0x7610, R193 ;  /* 0x00007610ffc17816 */ /* 0x000fe400000000c1 */
[----:B------:R-:W-:Y:S01]  /*b610*/  PRMT R195, RZ, 0x7610, R195 ;  /* 0x00007610ffc37816 */ /* 0x000fe200000000c3 */
[C---:B------:R-:W-:Y:S01]  /*b620*/  IMAD.WIDE R160, R38.reuse, 0x2, R160 ;  /* 0x0000000226a07825 */ /* 0x040fe200078e02a0 */
[----:B------:R-:W-:Y:S02]  /*b630*/  PRMT R197, RZ, 0x7610, R197 ;  /* 0x00007610ffc57816 */ /* 0x000fe400000000c5 */
        /* <DEDUP_REMOVED lines=8> */
[----:B------:R-:W-:Y:S01]  /*b6c0*/  PRMT R194, RZ, 0x7610, R194 ;  /* 0x00007610ffc27816 */ /* 0x000fe200000000c2 */
[----:B------:R-:W2:Y:S01]  /*b6d0*/  @!P1 LDG.E.U16 R54, desc[UR22][R122.64] ;  /* 0x000000167a369981 */ /* 0x000ea2000c1e1500 */
[----:B------:R-:W-:Y:S01]  /*b6e0*/  PRMT R196, RZ, 0x7610, R196 ;  /* 0x00007610ffc47816 */ /* 0x000fe200000000c4 */
[C---:B------:R-:W-:Y:S01]  /*b6f0*/  IMAD.WIDE R128, R38.reuse, 0x2, R128 ;  /* 0x0000000226807825 */ /* 0x040fe200078e0280 */
[----:B------:R-:W-:Y:S01]  /*b700*/  PRMT R198, RZ, 0x7610, R198 ;  /* 0x00007610ffc67816 */ /* 0x000fe200000000c6 */
[----:B------:R-:W3:Y:S01]  /*b710*/  @!P1 LDG.E.U16 R57, desc[UR22][R114.64] ;  /* 0x0000001672399981 */ /* 0x000ee2000c1e1500 */
[----:B------:R-:W-:Y:S01]  /*b720*/  PRMT R200, RZ, 0x7610, R200 ;  /* 0x00007610ffc87816 */ /* 0x000fe200000000c8 */
[C---:B------:R-:W-:Y:S01]  /*b730*/  IMAD.WIDE R120, R38.reuse, 0x2, R120 ;  /* 0x0000000226787825 */ /* 0x040fe200078e0278 */
[----:B------:R-:W-:Y:S01]  /*b740*/  PRMT R56, RZ, 0x7610, R56 ;  /* 0x00007610ff387816 */ /* 0x000fe20000000038 */
[----:B------:R-:W4:Y:S01]  /*b750*/  @!P1 LDG.E.U16 R188, desc[UR22][R106.64] ;  /* 0x000000166abc9981 */ /* 0x000f22000c1e1500 */
[----:B------:R-:W-:Y:S01]  /*b760*/  PRMT R63, RZ, 0x7610, R63 ;  /* 0x00007610ff3f7816 */ /* 0x000fe2000000003f */
[C---:B------:R-:W-:Y:S01]  /*b770*/  IMAD.WIDE R112, R38.reuse, 0x2, R112 ;  /* 0x0000000226707825 */ /* 0x040fe200078e0270 */
[----:B------:R-:W-:Y:S01]  /*b780*/  PRMT R190, RZ, 0x7610, R190 ;  /* 0x00007610ffbe7816 */ /* 0x000fe200000000be */
[----:B------:R-:W4:Y:S02]  /*b790*/  @!P1 LDG.E.U16 R191, desc[UR22][R98.64] ;  /* 0x0000001662bf9981 */ /* 0x000f24000c1e1500 */
[----:B------:R-:W-:-:S02]  /*b7a0*/  IMAD.WIDE R104, R38, 0x2, R104 ;  /* 0x0000000226687825 */ /* 0x000fc400078e0268 */
[----:B------:R-:W4:Y:S02]  /*b7b0*/  @!P1 LDG.E.U16 R193, desc[UR22][R90.64] ;  /* 0x000000165ac19981 */ /* 0x000f24000c1e1500 */
[C---:B------:R-:W-:Y:S02]  /*b7c0*/  IMAD.WIDE R96, R38.reuse, 0x2, R96 ;  /* 0x0000000226607825 */ /* 0x040fe400078e0260 */
[----:B------:R-:W4:Y:S02]  /*b7d0*/  @!P1 LDG.E.U16 R195, desc[UR22][R82.64] ;  /* 0x0000001652c39981 */ /* 0x000f24000c1e1500 */
[C---:B------:R-:W-:Y:S02]  /*b7e0*/  IMAD.WIDE R88, R38.reuse, 0x2, R88 ;  /* 0x0000000226587825 */ /* 0x040fe400078e0258 */
        /* <DEDUP_REMOVED lines=8> */
[----:B------:R-:W4:Y:S01]  /*b870*/  @!P1 LDG.E.U16 R189, desc[UR22][R104.64] ;  /* 0x0000001668bd9981 */ /* 0x000f22000c1e1500 */
[----:B0-----:R-:W-:Y:S01]  /*b880*/  PRMT R4, RZ, 0x7610, R4 ;  /* 0x00007610ff047816 */ /* 0x001fe20000000004 */
[C---:B------:R-:W-:Y:S01]  /*b890*/  IMAD.WIDE R174, R38.reuse, 0x2, R174 ;  /* 0x0000000226ae7825 */ /* 0x040fe200078e02ae */
[----:B------:R-:W-:Y:S01]  /*b8a0*/  PRMT R8, RZ, 0x7610, R8 ;  /* 0x00007610ff087816 */ /* 0x000fe20000000008 */
[----:B------:R-:W4:Y:S01]  /*b8b0*/  @!P1 LDG.E.U16 R192, desc[UR22][R96.64] ;  /* 0x0000001660c09981 */ /* 0x000f22000c1e1500 */
[----:B------:R-:W-:Y:S01]  /*b8c0*/  PRMT R12, RZ, 0x7610, R12 ;  /* 0x00007610ff0c7816 */ /* 0x000fe2000000000c */
        /* <DEDUP_REMOVED lines=88> */
[----:B------:R-:W-:Y:S01]  /*be50*/  PRMT R207, RZ, 0x7610, R207 ;  /* 0x00007610ffcf7816 */ /* 0x000fe200000000cf */
[C---:B------:R-:W-:Y:S02]  /*be60*/  IMAD.WIDE R172, R38.reuse, 0x2, R172 ;  /* 0x0000000226ac7825 */ /* 0x040fe400078e02ac */
[----:B------:R-:W4:Y:S01]  /*be70*/  @!P1 LDG.E.U16 R34, desc[UR22][R126.64] ;  /* 0x000000167e229981 */ /* 0x000f22000c1e1500 */
[----:B------:R-:W-:Y:S01]  /*be80*/  PRMT R208, RZ, 0x7610, R208 ;  /* 0x00007610ffd07816 */ /* 0x000fe200000000d0 */
[C---:B------:R-:W-:Y:S02]  /*be90*/  IMAD.WIDE R180, R38.reuse, 0x2, R180 ;  /* 0x0000000226b47825 */ /* 0x040fe400078e02b4 */
[----:B------:R-:W4:Y:S01]  /*bea0*/  @!P1 LDG.E.U16 R56, desc[UR22][R118.64] ;  /* 0x0000001676389981 */ /* 0x000f22000c1e1500 */
[----:B------:R-:W-:Y:S01]  /*beb0*/  PRMT R210, RZ, 0x7610, R210 ;  /* 0x00007610ffd27816 */ /* 0x000fe200000000d2 */
[----:B------:R-:W-:Y:S01]  /*bec0*/  IMAD.WIDE R58, R38, 0x2, R58 ;  /* 0x00000002263a7825 */ /* 0x000fe200078e023a */
[----:B------:R-:W-:Y:S01]  /*bed0*/  PRMT R211, RZ, 0x7610, R211 ;  /* 0x00007610ffd37816 */ /* 0x000fe200000000d3 */
[----:B------:R-:W4:Y:S01]  /*bee0*/  @!P1 LDG.E.U16 R63, desc[UR22][R110.64] ;  /* 0x000000166e3f9981 */ /* 0x000f22000c1e1500 */
[----:B------:R-:W-:-:S02]  /*bef0*/  PRMT R213, RZ, 0x7610, R213 ;  /* 0x00007610ffd57816 */ /* 0x000fc400000000d5 */
[----:B------:R-:W-:Y:S01]  /*bf00*/  PRMT R214, RZ, 0x7610, R214 ;  /* 0x00007610ffd67816 */ /* 0x000fe200000000d6 */
[----:B------:R-:W4:Y:S01]  /*bf10*/  @!P1 LDG.E.U16 R190, desc[UR22][R102.64] ;  /* 0x0000001666be9981 */ /* 0x000f22000c1e1500 */
[----:B------:R-:W-:Y:S02]  /*bf20*/  PRMT R216, RZ, 0x7610, R216 ;  /* 0x00007610ffd87816 */ /* 0x000fe400000000d8 */
[----:B------:R-:W-:Y:S01]  /*bf30*/  PRMT R217, RZ, 0x7610, R217 ;  /* 0x00007610ffd97816 */ /* 0x000fe200000000d9 */
[----:B------:R-:W4:Y:S04]  /*bf40*/  @!P1 LDG.E.U16 R201, desc[UR22][R94.64] ;  /* 0x000000165ec99981 */ /* 0x000f28000c1e1500 */
        /* <DEDUP_REMOVED lines=19> */
[----:B------:R-:W4:Y:S01]  /*c080*/  @!P1 LDG.E.U16 R217, desc[UR22][R58.64] ;  /* 0x000000163ad99981 */ /* 0x000f22000c1e1500 */
[----:B------:R-:W-:Y:S01]  /*c090*/  BAR.SYNC.DEFER_BLOCKING 0x0 ;  /* 0x0000000000007b1d */ /* 0x000fe20000010000 */
[----:B------:R-:W-:-:S02]  /*c0a0*/  LOP3.LUT R220, R36, 0x20, RZ, 0x3c, !PT ;  /* 0x0000002024dc7812 */ /* 0x000fc400078e3cff */
[----:B------:R-:W-:-:S03]  /*c0b0*/  LOP3.LUT R219, R36, 0x40, RZ, 0x3c, !PT ;  /* 0x0000004024db7812 */ /* 0x000fc600078e3cff */
[----:B--2---:R0:W-:Y:S04]  /*c0c0*/  STS.U16 [R36+UR9+0x6000], R54 ;  /* 0x0060003624007988 */ /* 0x0041e80008000409 */
[----:B---3--:R0:W-:Y:S04]  /*c0d0*/  STS.U16 [R36+UR9+0x6400], R57 ;  /* 0x0064003924007988 */ /* 0x0081e80008000409 */
[----:B----4-:R0:W-:Y:S04]  /*c0e0*/  STS.U16 [R36+UR9+0x6800], R188 ;  /* 0x006800bc24007988 */ /* 0x0101e80008000409 */
[----:B------:R0:W-:Y:S04]  /*c0f0*/  STS.U16 [R36+UR9+0x6c00], R191 ;  /* 0x006c00bf24007988 */ /* 0x0001e80008000409 */
        /* <DEDUP_REMOVED lines=59> */
[----:B------:R0:W-:Y:S01]  /*c4b0*/  STS.U16 [R37+UR9+0x7f00], R217 ;  /* 0x007f00d925007988 */ /* 0x0001e20008000409 */
[----:B------:R1:W-:Y:S06]  /*c4c0*/  MEMBAR.ALL.CTA ;  /* 0x0000000000007992 */ /* 0x0003ec0000008000 */
[----:B-1----:R-:W1:Y:S01]  /*c4d0*/  FENCE.VIEW.ASYNC.S ;  /* 0x00000000000073c6 */ /* 0x002e620000000000 */
[----:B------:R-:W-:-:S04]  /*c4e0*/  ULEA UR11, UR20, UR9, 0x3 ;  /* 0x00000009140b7291 */ /* 0x000fc8000f8e18ff */
[----:B------:R-:W-:Y:S01]  /*c4f0*/  UIADD3 UR11, UPT, UPT, UR11, 0x8000, URZ ;  /* 0x000080000b0b7890 */ /* 0x000fe2000fffe0ff */
[----:B-1----:R-:W-:Y:S06]  /*c500*/  BAR.SYNC.DEFER_BLOCKING 0x0 ;  /* 0x0000000000007b1d */ /* 0x002fec0000010000 */
[----:B0-----:R-:W-:Y:S05]  /*c510*/  @P0 BRA `(.L_x_10) ;  /* 0x0000000000580947 */ /* 0x001fea0003800000 */
[----:B------:R-:W-:Y:S02]  /*c520*/  UIADD3 UR21, UPT, UPT, UR8, 0x88, URZ ;  /* 0x0000008808157890 */ /* 0x000fe4000fffe0ff */
[----:B------:R-:W-:Y:S02]  /*c530*/  UIADD3 UR30, UPT, UPT, UR8, 0x90, URZ ;  /* 0x00000090081e7890 */ /* 0x000fe4000fffe0ff */
[----:B------:R-:W-:Y:S01]  /*c540*/  UIADD3 UR31, UPT, UPT, UR8, 0x98, URZ ;  /* 0x00000098081f7890 */ /* 0x000fe2000fffe0ff */
[----:B------:R-:W-:Y:S01]  /*c550*/  UMOV UR16, 0x0 ;  /* 0x0000000000107882 */ /* 0x000fe20000000000 */
[----:B------:R-:W-:Y:S01]  /*c560*/  UMOV UR17, 0x8200490 ;  /* 0x0820049000117882 */ /* 0x000fe20000000000 */
[----:B------:R-:W-:Y:S01]  /*c570*/  UMOV UR12, UR19 ;  /* 0x00000013000c7c82 */ /* 0x000fe20008000000 */
[----:B------:R-:W-:Y:S01]  /*c580*/  UMOV UR13, 0x40004040 ;  /* 0x40004040000d7882 */ /* 0x000fe20000000000 */
[----:B------:R-:W-:Y:S01]  /*c590*/  UMOV UR28, 0x0 ;  /* 0x00000000001c7882 */ /* 0x000fe20000000000 */
[----:B------:R-:W-:Y:S01]  /*c5a0*/  UMOV UR29, 0x8200490 ;  /* 0x08200490001d7882 */ /* 0x000fe20000000000 */
[----:B------:R-:W-:Y:S01]  /*c5b0*/  UMOV UR32, 0x0 ;  /* 0x0000000000207882 */ /* 0x000fe20000000000 */
[----:B------:R-:W-:Y:S01]  /*c5c0*/  UMOV UR33, 0x8200490 ;  /* 0x0820049000217882 */ /* 0x000fe20000000000 */
[----:B------:R-:W-:Y:S01]  /*c5d0*/  UMOV UR6, UR11 ;  /* 0x0000000b00067c82 */ /* 0x000fe20008000000 */
[----:B------:R-:W-:Y:S01]  /*c5e0*/  UMOV UR7, URZ ;  /* 0x000000ff00077c82 */ /* 0x000fe20008000000 */
[----:B------:R0:W-:Y:S01]  /*c5f0*/  UTCHMMA tmem[UR18], gdesc[UR12], tmem[UR8], tmem[UR16], idesc[UR17], UPT ;  /* 0x00ff100c120079ea */ /* 0x0001e2000b800008 */
        /* <DEDUP_REMOVED lines=8> */
.L_x_10:
[----:B------:R-:W2:Y:S01]  /*c680*/  LDL R6, [R1+0x6c] ;  /* 0x00006c0001067983 */ /* 0x000ea20000100800 */
[----:B------:R-:W-:Y:S01]  /*c690*/  UIADD3 UR20, UPT, UPT, UR20, 0x1, URZ ;  /* 0x0000000114147890 */ /* 0x000fe2000fffe0ff */
[----:B------:R-:W-:Y:S01]  /*c6a0*/  IMAD.MOV.U32 R4, RZ, RZ, R52 ;  /* 0x000000ffff047224 */ /* 0x000fe200078e0034 */
[----:B------:R-:W-:Y:S01]  /*c6b0*/  UIADD3 UR5, UPT, UPT, UR5, -0x1, URZ ;  /* 0xffffffff05057890 */ /* 0x000fe2000fffe0ff */
[----:B------:R-:W-:Y:S01]  /*c6c0*/  IMAD.MOV.U32 R5, RZ, RZ, R53 ;  /* 0x000000ffff057224 */ /* 0x000fe200078e0035 */
[----:B------:R-:W-:Y:S01]  /*c6d0*/  UISETP.GT.AND UP1, UPT, UR20, 0x1, UPT ;  /* 0x000000011400788c */ /* 0x000fe2000bf24270 */
[----:B------:R-:W-:-:S03]  /*c6e0*/  VIADD R3, R3, 0xffffffc0 ;  /* 0xffffffc003037836 */ /* 0x000fc60000000000 */
[----:B0-----:R-:W-:Y:S02]  /*c6f0*/  USEL UR6, URZ, 0x1, !UP1 ;  /* 0x00000001ff067887 */ /* 0x001fe4000c800000 */
[----:B------:R-:W-:Y:S02]  /*c700*/  USEL UR20, UR20, URZ, !UP1 ;  /* 0x000000ff14147287 */ /* 0x000fe4000c800000 */
[----:B------:R-:W-:Y:S02]  /*c710*/  UISETP.NE.U32.AND UP1, UPT, UR5, URZ, UPT ;  /* 0x000000ff0500728c */ /* 0x000fe4000bf25070 */
[----:B------:R-:W-:-:S03]  /*c720*/  ULOP3.LUT UR7, UR4, UR6, URZ, 0x3c, !UPT ;  /* 0x0000000604077292 */ /* 0x000fc6000f8e3cff */
[----:B------:R-:W-:-:S04]  /*c730*/  UMOV UR6, UR4 ;  /* 0x0000000400067c82 */ /* 0x000fc80008000000 */
[----:B------:R-:W-:Y:S01]  /*c740*/  UMOV UR4, UR7 ;  /* 0x0000000700047c82 */ /* 0x000fe20008000000 */
[----:B--2---:R-:W-:-:S04]  /*c750*/  IMAD.WIDE R4, R6, 0x2, R4 ;  /* 0x0000000206047825 */ /* 0x004fc800078e0204 */
[----:B------:R-:W-:Y:S02]  /*c760*/  IMAD.MOV.U32 R52, RZ, RZ, R4 ;  /* 0x000000ffff347224 */ /* 0x000fe400078e0004 */
[----:B------:R-:W-:Y:S01]  /*c770*/  IMAD.MOV.U32 R53, RZ, RZ, R5 ;  /* 0x000000ffff357224 */ /* 0x000fe200078e0005 */
[----:B------:R-:W-:Y:S06]  /*c780*/  BRA.U UP1, `(.L_x_11) ;  /* 0xffffffcd01a47547 */ /* 0x000fec000b83ffff */
.L_x_8:
[----:B------:R-:W2:Y:S01]  /*c790*/  LDL.LU R4, [R1+0x74] ;  /* 0x0000740001047983 */ /* 0x000ea20000300800 */
[----:B0-----:R-:W0:Y:S01]  /*c7a0*/  LDCU UR4, c[0x0][0x3b8] ;  /* 0x00007700ff0477ac */ /* 0x001e220008000800 */
[----:B------:R-:W1:Y:S01]  /*c7b0*/  LDCU UR5, c[0x0][0x3b4] ;  /* 0x00007680ff0577ac */ /* 0x000e620008000800 */
[----:B------:R-:W3:Y:S01]  /*c7c0*/  LDCU.128 UR12, c[0x0][0x390] ;  /* 0x00007200ff0c77ac */ /* 0x000ee20008000c00 */
[----:B0-----:R-:W-:Y:S01]  /*c7d0*/  IMAD R132, R0, UR4, RZ ;  /* 0x0000000400847c24 */ /* 0x001fe2000f8e02ff */
[----:B--2---:R-:W-:-:S13]  /*c7e0*/  ISETP.GE.AND P0, PT, R4, 0x40, PT ;  /* 0x000000400400780c */ /* 0x004fda0003f06270 */
[----:B-1-3--:R-:W-:Y:S05]  /*c7f0*/  @!P0 BRA `(.L_x_12) ;  /* 0x0000000000108947 */ /* 0x00afea0003800000 */
[----:B------:R-:W-:-:S06]  /*c800*/  USHF.L.U32 UR6, UR6, 0x1f, URZ ;  /* 0x0000001f06067899 */ /* 0x000fcc00080006ff */
[----:B------:R-:W-:-:S04]  /*c810*/  IMAD.U32 R2, RZ, RZ, UR6 ;  /* 0x00000006ff027e24 */ /* 0x000fc8000f8e00ff */
[----:B------:R-:W0:Y:S02]  /*c820*/  SYNCS.PHASECHK.TRANS64.TRYWAIT P0, [UR11], R2 ;  /* 0x00000002ff0075a7 */ /* 0x000e24000800110b */
[----:B0-----:R-:W-:Y:S05]  /*c830*/  @!P0 BRA `(.L_x_13) ;  /* 0x00000040009c8947 */ /* 0x001fea0003800000 */
.L_x_12:
[----:B------:R-:W2:Y:S01]  /*c840*/  LDL.LU R3, [R1+0x70] ;  /* 0x0000700001037983 */ /* 0x000ea20000300800 */
[----:B------:R-:W-:Y:S01]  /*c850*/  VIADD R133, R132, UR4 ;  /* 0x0000000484857c36 */ /* 0x000fe20008000000 */
[----:B------:R-:W0:Y:S01]  /*c860*/  LDCU UR6, c[0x0][0x39c] ;  /* 0x00007380ff0677ac */ /* 0x000e220008000800 */
[C---:B------:R-:W-:Y:S01]  /*c870*/  VIADD R137, R0.reuse, 0x3 ;  /* 0x0000000300897836 */ /* 0x040fe20000000000 */
[----:B------:R-:W-:Y:S01]  /*c880*/  BAR.SYNC.DEFER_BLOCKING 0x0 ;  /* 0x0000000000007b1d */ /* 0x000fe20000010000 */
[----:B------:R-:W-:Y:S02]  /*c890*/  VIADD R134, R133, UR4 ;  /* 0x0000000485867c36 */ /* 0x000fe40008000000 */
[----:B------:R-:W-:Y:S02]  /*c8a0*/  VIADD R138, R0, 0x2 ;  /* 0x00000002008a7836 */ /* 0x000fe40000000000 */
[----:B------:R-:W-:Y:S01]  /*c8b0*/  VIADD R135, R134, UR4 ;  /* 0x0000000486877c36 */ /* 0x000fe20008000000 */
[----:B------:R-:W1:Y:S01]  /*c8c0*/  LDCU UR7, c[0x0][0x39c] ;  /* 0x00007380ff0777ac */ /* 0x000e620008000800 */
[----:B------:R-:W-:-:S02]  /*c8d0*/  VIADD R2, R0, 0x1 ;  /* 0x0000000100027836 */ /* 0x000fc40000000000 */
[----:B------:R-:W-:Y:S02]  /*c8e0*/  VIADD R136, R135, UR4 ;  /* 0x0000000487887c36 */ /* 0x000fe40008000000 */
[C---:B------:R-:W-:Y:S02]  /*c8f0*/  VIADD R170, R0.reuse, 0x4 ;  /* 0x0000000400aa7836 */ /* 0x040fe40000000000 */
[----:B------:R-:W-:Y:S01]  /*c900*/  VIADD R169, R0, 0x5 ;  /* 0x0000000500a97836 */ /* 0x000fe20000000000 */
[----:B------:R-:W3:Y:S02]  /*c910*/  @!P2 SYNCS.CCTL.IV [UR9+0x8000] ;  /* 0x00800000ff00a9b1 */ /* 0x000ee40008000009 */
[----:B---3--:R-:W-:Y:S06]  /*c920*/  BAR.SYNC.DEFER_BLOCKING 0x0 ;  /* 0x0000000000007b1d */ /* 0x008fec0000010000 */
[----:B------:R-:W3:Y:S01]  /*c930*/  LDTM.x128 R4, tmem[UR10] ;  /* 0x0000000a000479ee */ /* 0x000ee200083c0000 */
[----:B------:R-:W4:Y:S01]  /*c940*/  @!P2 SYNCS.CCTL.IV [UR9+0x8008] ;  /* 0x00800800ff00a9b1 */ /* 0x000f220008000009 */
[----:B------:R-:W-:Y:S01]  /*c950*/  NOP ;  /* 0x0000000000007918 */ /* 0x000fe20000000000 */
[----:B------:R-:W5:Y:S01]  /*c960*/  LDCU UR9, c[0x0][0x39c] ;  /* 0x00007380ff0977ac */ /* 0x000f620008000800 */
[----:B---3--:R-:W-:-:S02]  /*c970*/  F2FP.BF16.F32.PACK_AB R168, R5, R4 ;  /* 0x0000000405a8723e */ /* 0x008fc400000010ff */
[----:B------:R-:W-:Y:S01]  /*c980*/  F2FP.BF16.F32.PACK_AB R6, R7, R6 ;  /* 0x000000060706723e */ /* 0x000fe200000010ff */
[----:B------:R-:W-:Y:S01]  /*c990*/  VIADD R7, R0, 0x7 ;  /* 0x0000000700077836 */ /* 0x000fe20000000000 */
[----:B------:R-:W-:Y:S02]  /*c9a0*/  F2FP.BF16.F32.PACK_AB R8, R9, R8 ;  /* 0x000000080908723e */ /* 0x000fe400000010ff */
[----:B------:R-:W-:Y:S02]  /*c9b0*/  PRMT R9, R6, 0x7632, R9 ;  /* 0x0000763206097816 */ /* 0x000fe40000000009 */
[----:B------:R-:W-:Y:S02]  /*c9c0*/  F2FP.BF16.F32.PACK_AB R10, R11, R10 ;  /* 0x0000000a0b0a723e */ /* 0x000fe400000010ff */
[----:B------:R-:W-:Y:S02]  /*c9d0*/  F2FP.BF16.F32.PACK_AB R12, R13, R12 ;  /* 0x0000000c0d0c723e */ /* 0x000fe400000010ff */
[----:B------:R-:W-:-:S02]  /*c9e0*/  F2FP.BF16.F32.PACK_AB R14, R15, R14 ;  /* 0x0000000e0f0e723e */ /* 0x000fc400000010ff */
[----:B------:R-:W-:Y:S01]  /*c9f0*/  F2FP.BF16.F32.PACK_AB R16, R17, R16 ;  /* 0x000000101110723e */ /* 0x000fe200000010ff */
[----:B------:R-:W-:Y:S01]  /*ca00*/  VIADD R17, R0, 0x7e ;  /* 0x0000007e00117836 */ /* 0x000fe20000000000 */
[----:B------:R-:W-:Y:S02]  /*ca10*/  F2FP.BF16.F32.PACK_AB R18, R19, R18 ;  /* 0x000000121312723e */ /* 0x000fe400000010ff */
[----:B------:R-:W-:Y:S02]  /*ca20*/  F2FP.BF16.F32.PACK_AB R20, R21, R20 ;  /* 0x000000141514723e */ /* 0x000fe400000010ff */
[----:B------:R-:W-:Y:S02]  /*ca30*/  F2FP.BF16.F32.PACK_AB R22, R23, R22 ;  /* 0x000000161716723e */ /* 0x000fe400000010ff */
[----:B------:R-:W-:Y:S02]  /*ca40*/  F2FP.BF16.F32.PACK_AB R24, R25, R24 ;  /* 0x000000181918723e */ /* 0x000fe400000010ff */
[----:B------:R-:W-:-:S02]  /*ca50*/  F2FP.BF16.F32.PACK_AB R26, R27, R26 ;  /* 0x0000001a1b1a723e */ /* 0x000fc400000010ff */
[----:B------:R-:W-:Y:S02]  /*ca60*/  F2FP.BF16.F32.PACK_AB R28, R29, R28 ;  /* 0x0000001c1d1c723e */ /* 0x000fe400000010ff */
        /* <DEDUP_REMOVED lines=51> */
[C---:B--2---:R-:W-:Y:S01]  /*cda0*/  ISETP.GE.AND P0, PT, R3.reuse, UR14, PT ;  /* 0x0000000e03007c0c */ /* 0x044fe2000bf06270 */
[----:B------:R-:W-:Y:S01]  /*cdb0*/  IMAD R3, R3, UR5, RZ ;  /* 0x0000000503037c24 */ /* 0x000fe2000f8e02ff */
[----:B------:R-:W2:Y:S02]  /*cdc0*/  LDCU UR5, c[0x0][0x39c] ;  /* 0x00007380ff0577ac */ /* 0x000ea40008000800 */
[----:B------:R-:W-:Y:S01]  /*cdd0*/  ISETP.LT.AND P4, PT, R137, UR15, !P0 ;  /* 0x0000000f89007c0c */ /* 0x000fe2000c781270 */
[----:B------:R-:W-:Y:S01]  /*cde0*/  VIADD R137, R136, UR4 ;  /* 0x0000000488897c36 */ /* 0x000fe20008000000 */
[----:B------:R-:W-:-:S02]  /*cdf0*/  ISETP.LT.AND P1, PT, R138, UR15, !P0 ;  /* 0x0000000f8a007c0c */ /* 0x000fc4000c721270 */
[----:B------:R-:W-:Y:S01]  /*ce00*/  ISETP.LT.AND P3, PT, R2, UR15, !P0 ;  /* 0x0000000f02007c0c */ /* 0x000fe2000c761270 */
[----:B------:R-:W-:Y:S01]  /*ce10*/  VIADD R138, R137, UR4 ;  /* 0x00000004898a7c36 */ /* 0x000fe20008000000 */
[----:B------:R-:W-:-:S03]  /*ce20*/  LEA R2, P5, R3, UR12, 0x1 ;  /* 0x0000000c03027c11 */ /* 0x000fc6000f8a08ff */
[----:B------:R-:W-:Y:S01]  /*ce30*/  VIADD R4, R138, UR4 ;  /* 0x000000048a047c36 */ /* 0x000fe20008000000 */
[----:B------:R-:W-:Y:S02]  /*ce40*/  LEA.HI.X.SX32 R3, R3, UR13, 0x1, P5 ;  /* 0x0000000d03037c11 */ /* 0x000fe4000a8f0eff */
[-C--:B------:R-:W-:Y:S01]  /*ce50*/  LEA R144, P5, R132, R2.reuse, 0x1 ;  /* 0x0000000284907211 */ /* 0x080fe200078a08ff */
[----:B------:R-:W-:Y:S01]  /*ce60*/  VIADD R5, R4, UR4 ;  /* 0x0000000404057c36 */ /* 0x000fe20008000000 */
[-C--:B------:R-:W-:Y:S02]  /*ce70*/  LEA R146, P6, R133, R2.reuse, 0x1 ;  /* 0x0000000285927211 */ /* 0x080fe400078c08ff */
[-C--:B------:R-:W-:Y:S01]  /*ce80*/  LEA.HI.X.SX32 R145, R132, R3.reuse, 0x1, P5 ;  /* 0x0000000384917211 */ /* 0x080fe200028f0eff */
[----:B------:R-:W-:Y:S01]  /*ce90*/  VIADD R132, R5, UR4 ;  /* 0x0000000405847c36 */ /* 0x000fe20008000000 */
[----:B------:R-:W-:Y:S02]  /*cea0*/  LEA.HI.X.SX32 R147, R133, R3, 0x1, P6 ;  /* 0x0000000385937211 */ /* 0x000fe400030f0eff */
[-C--:B------:R-:W-:Y:S01]  /*ceb0*/  LEA R148, P5, R134, R2.reuse, 0x1 ;  /* 0x0000000286947211 */ /* 0x080fe200078a08ff */
[----:B------:R-:W-:Y:S01]  /*cec0*/  VIADD R133, R132, UR4 ;  /* 0x0000000484857c36 */ /* 0x000fe20008000000 */
[----:B------:R-:W-:-:S02]  /*ced0*/  LEA R154, P2, R137, R2, 0x1 ;  /* 0x00000002899a7211 */ /* 0x000fc400078408ff */
[-C--:B------:R-:W-:Y:S02]  /*cee0*/  LEA R150, P6, R135, R2.reuse, 0x1 ;  /* 0x0000000287967211 */ /* 0x080fe400078c08ff */
[-C--:B------:R-:W-:Y:S01]  /*cef0*/  LEA.HI.X.SX32 R149, R134, R3.reuse, 0x1, P5 ;  /* 0x0000000386957211 */ /* 0x080fe200028f0eff */
[----:B------:R-:W-:Y:S01]  /*cf00*/  VIADD R134, R133, UR4 ;  /* 0x0000000485867c36 */ /* 0x000fe20008000000 */
[-C--:B------:R-:W-:Y:S02]  /*cf10*/  LEA R152, P5, R136, R2.reuse, 0x1 ;  /* 0x0000000288987211 */ /* 0x080fe400078a08ff */
[-C--:B------:R-:W-:Y:S02]  /*cf20*/  LEA.HI.X.SX32 R155, R137, R3.reuse, 0x1, P2 ;  /* 0x00000003899b7211 */ /* 0x080fe400010f0eff */
[----:B------:R-:W-:Y:S01]  /*cf30*/  LEA.HI.X.SX32 R151, R135, R3, 0x1, P6 ;  /* 0x0000000387977211 */ /* 0x000fe200030f0eff */
[----:B------:R-:W-:Y:S01]  /*cf40*/  VIADD R135, R134, UR4 ;  /* 0x0000000486877c36 */ /* 0x000fe20008000000 */
[----:B------:R-:W-:-:S02]  /*cf50*/  LEA R158, P2, R4, R2, 0x1 ;  /* 0x00000002049e7211 */ /* 0x000fc400078408ff */
[-C--:B------:R-:W-:Y:S02]  /*cf60*/  LEA R156, P6, R138, R2.reuse, 0x1 ;  /* 0x000000028a9c7211 */ /* 0x080fe400078c08ff */
[-C--:B------:R-:W-:Y:S02]  /*cf70*/  LEA.HI.X.SX32 R153, R136, R3.reuse, 0x1, P5 ;  /* 0x0000000388997211 */ /* 0x080fe400028f0eff */
[-C--:B------:R-:W-:Y:S02]  /*cf80*/  LEA R160, P5, R5, R2.reuse, 0x1 ;  /* 0x0000000205a07211 */ /* 0x080fe400078a08ff */
[-C--:B------:R-:W-:Y:S01]  /*cf90*/  LEA.HI.X.SX32 R159, R4, R3.reuse, 0x1, P2 ;  /* 0x00000003049f7211 */ /* 0x080fe200010f0eff */
[----:B------:R-:W-:Y:S01]  /*cfa0*/  VIADD R4, R135, UR4 ;  /* 0x0000000487047c36 */ /* 0x000fe20008000000 */
[----:B------:R-:W-:Y:S02]  /*cfb0*/  LEA.HI.X.SX32 R157, R138, R3, 0x1, P6 ;  /* 0x000000038a9d7211 */ /* 0x000fe400030f0eff */
[----:B------:R-:W-:-:S02]  /*cfc0*/  LEA R162, P6, R132, R2, 0x1 ;  /* 0x0000000284a27211 */ /* 0x000fc400078c08ff */
[-C--:B------:R-:W-:Y:S01]  /*cfd0*/  LEA.HI.X.SX32 R161, R5, R3.reuse, 0x1, P5 ;  /* 0x0000000305a17211 */ /* 0x080fe200028f0eff */
[----:B------:R-:W-:Y:S01]  /*cfe0*/  VIADD R5, R4, UR4 ;  /* 0x0000000404057c36 */ /* 0x000fe20008000000 */
[-C--:B------:R-:W-:Y:S02]  /*cff0*/  LEA R164, P2, R133, R2.reuse, 0x1 ;  /* 0x0000000285a47211 */ /* 0x080fe400078408ff */
[-C--:B------:R-:W-:Y:S02]  /*d000*/  LEA.HI.X.SX32 R163, R132, R3.reuse, 0x1, P6 ;  /* 0x0000000384a37211 */ /* 0x080fe400030f0eff */
[-C--:B------:R-:W-:Y:S02]  /*d010*/  LEA R142, P6, R135, R2.reuse, 0x1 ;  /* 0x00000002878e7211 */ /* 0x080fe400078c08ff */
[----:B------:R-:W-:Y:S02]  /*d020*/  LEA R140, P5, R134, R2, 0x1 ;  /* 0x00000002868c7211 */ /* 0x000fe400078a08ff */
[-C--:B------:R-:W-:Y:S01]  /*d030*/  LEA.HI.X.SX32 R165, R133, R3.reuse, 0x1, P2 ;  /* 0x0000000385a57211 */ /* 0x080fe200010f0eff */
[----:B------:R-:W-:Y:S01]  /*d040*/  VIADD R133, R5, UR4 ;  /* 0x0000000405857c36 */ /* 0x000fe20008000000 */
[----:B------:R-:W-:-:S02]  /*d050*/  LEA.HI.X.SX32 R143, R135, R3, 0x1, P6 ;  /* 0x00000003878f7211 */ /* 0x000fc400030f0eff */
[-C--:B------:R-:W-:Y:S01]  /*d060*/  LEA.HI.X.SX32 R141, R134, R3.reuse, 0x1, P5 ;  /* 0x00000003868d7211 */ /* 0x080fe200028f0eff */
[----:B------:R-:W-:Y:S01]  /*d070*/  VIADD R166, R133, UR4 ;  /* 0x0000000485a67c36 */ /* 0x000fe20008000000 */
[CC--:B------:R-:W-:Y:S02]  /*d080*/  LEA R136, P6, R5.reuse, R2.reuse, 0x1 ;  /* 0x0000000205887211 */ /* 0x0c0fe400078c08ff */
[----:B------:R-:W-:Y:S01]  /*d090*/  LEA R138, P5, R4, R2, 0x1 ;  /* 0x00000002048a7211 */ /* 0x000fe200078a08ff */
[----:B------:R-:W-:Y:S01]  /*d0a0*/  VIADD R167, R166, UR4 ;  /* 0x00000004a6a77c36 */ /* 0x000fe20008000000 */
[----:B------:R-:W-:Y:S02]  /*d0b0*/  ISETP.LT.AND P2, PT, R0, UR15, !P0 ;  /* 0x0000000f00007c0c */ /* 0x000fe4000c741270 */
[-C--:B------:R-:W-:Y:S02]  /*d0c0*/  LEA.HI.X.SX32 R137, R5, R3.reuse, 0x1, P6 ;  /* 0x0000000305897211 */ /* 0x080fe400030f0eff */
[----:B------:R-:W-:-:S02]  /*d0d0*/  LEA.HI.X.SX32 R139, R4, R3, 0x1, P5 ;  /* 0x00000003048b7211 */ /* 0x000fc400028f0eff */
[CC--:B------:R-:W-:Y:S02]  /*d0e0*/  LEA R134, P6, R133.reuse, R2.reuse, 0x1 ;  /* 0x0000000285867211 */ /* 0x0c0fe400078c08ff */
[CC--:B------:R-:W-:Y:S02]  /*d0f0*/  LEA R132, P5, R166.reuse, R2.reuse, 0x1 ;  /* 0x00000002a6847211 */ /* 0x0c0fe400078a08ff */
[-C--:B------:R-:W-:Y:S02]  /*d100*/  LEA.HI.X.SX32 R135, R133, R3.reuse, 0x1, P6 ;  /* 0x0000000385877211 */ /* 0x080fe400030f0eff */
[----:B------:R-:W-:Y:S01]  /*d110*/  LEA.HI.X.SX32 R133, R166, R3, 0x1, P5 ;  /* 0x00000003a6857211 */ /* 0x000fe200028f0eff */
[----:B------:R-:W-:Y:S01]  /*d120*/  VIADD R166, R0, 0x6 ;  /* 0x0000000600a67836 */ /* 0x000fe20000000000 */
[----:B------:R3:W-:Y:S01]  /*d130*/  @P2 STG.E.U16 desc[UR22][R144.64], R168 ;  /* 0x000000a890002986 */ /* 0x0007e2000c101516 */
[----:B------:R-:W-:Y:S02]  /*d140*/  ISETP.LT.AND P5, PT, R170, UR15, !P0 ;  /* 0x0000000faa007c0c */ /* 0x000fe4000c7a1270 */
[----:B------:R-:W-:-:S02]  /*d150*/  LEA R4, P6, R167, R2, 0x1 ;  /* 0x00000002a7047211 */ /* 0x000fc400078c08ff */
[----:B------:R-:W-:Y:S02]  /*d160*/  ISETP.LT.AND P2, PT, R166, UR15, !P0 ;  /* 0x0000000fa6007c0c */ /* 0x000fe4000c741270 */
[----:B------:R-:W-:Y:S01]  /*d170*/  PRMT R166, R6, 0x7610, R166 ;  /* 0x0000761006a67816 */ /* 0x000fe200000000a6 */
[----:B------:R-:W-:Y:S01]  /*d180*/  VIADD R6, R0, 0x9 ;  /* 0x0000000900067836 */ /* 0x000fe20000000000 */
[C---:B------:R-:W-:Y:S01]  /*d190*/  LEA.HI.X.SX32 R5, R167.reuse, R3, 0x1, P6 ;  /* 0x00000003a7057211 */ /* 0x040fe200030f0eff */
[----:B------:R-:W-:Y:S01]  /*d1a0*/  VIADD R167, R167, UR4 ;  /* 0x00000004a7a77c36 */ /* 0x000fe20008000000 */
[----:B------:R-:W-:Y:S02]  /*d1b0*/  ISETP.LT.AND P6, PT, R169, UR15, !P0 ;  /* 0x0000000fa9007c0c */ /* 0x000fe4000c7c1270 */
[----:B---3--:R-:W-:-:S05]  /*d1c0*/  PRMT R145, R168, 0x7632, R145 ;  /* 0x00007632a8917816 */ /* 0x008fca0000000091 */
[----:B------:R-:W-:Y:S01]  /*d1d0*/  @P3 STG.E.U16 desc[UR22][R146.64], R145 ;  /* 0x0000009192003986 */ /* 0x000fe2000c101516 */
[----:B------:R-:W-:Y:S01]  /*d1e0*/  ISETP.LT.AND P3, PT, R7, UR15, !P0 ;  /* 0x0000000f07007c0c */ /* 0x000fe2000c761270 */
[----:B------:R-:W-:Y:S02]  /*d1f0*/  VIADD R7, R0, 0x8 ;  /* 0x0000000800077836 */ /* 0x000fe40000000000 */
[----:B------:R-:W-:Y:S03]  /*d200*/  @P1 STG.E.U16 desc[UR22][R148.64], R166 ;  /* 0x000000a694001986 */ /* 0x000fe6000c101516 */
[----:B------:R-:W-:Y:S01]  /*d210*/  ISETP.LT.AND P1, PT, R7, UR15, !P0 ;  /* 0x0000000f07007c0c */ /* 0x000fe2000c721270 */
[----:B------:R3:W-:Y:S01]  /*d220*/  @P4 STG.E.U16 desc[UR22][R150.64], R9 ;  /* 0x0000000996004986 */ /* 0x0007e2000c101516 */
[----:B------:R-:W-:Y:S01]  /*d230*/  ISETP.LT.AND P4, PT, R6, UR15, !P0 ;  /* 0x0000000f06007c0c */ /* 0x000fe2000c781270 */
[----:B------:R-:W-:Y:S01]  /*d240*/  VIADD R6, R0, 0xa ;  /* 0x0000000a00067836 */ /* 0x000fe20000000000 */
[----:B------:R-:W-:Y:S01]  /*d250*/  PRMT R7, R8, 0x7632, R7 ;  /* 0x0000763208077816 */ /* 0x000fe20000000007 */
[----:B------:R0:W-:Y:S03]  /*d260*/  @P5 STG.E.U16 desc[UR22][R152.64], R8 ;  /* 0x0000000898005986 */ /* 0x0001e6000c101516 */
[----:B------:R-:W-:Y:S01]  /*d270*/  ISETP.LT.AND P5, PT, R6, UR15, !P0 ;  /* 0x0000000f06007c0c */ /* 0x000fe2000c7a1270 */
[----:B------:R-:W-:Y:S01]  /*d280*/  VIADD R6, R0, 0xb ;  /* 0x0000000b00067836 */ /* 0x000fe20000000000 */
[----:B------:R1:W-:Y:S01]  /*d290*/  @P6 STG.E.U16 desc[UR22][R154.64], R7 ;  /* 0x000000079a006986 */ /* 0x0003e2000c101516 */
[----:B---3--:R-:W-:-:S03]  /*d2a0*/  PRMT R9, R16, 0x7632, R9 ;  /* 0x0000763210097816 */ /* 0x008fc60000000009 */
[----:B------:R3:W-:Y:S01]  /*d2b0*/  @P2 STG.E.U16 desc[UR22][R156.64], R10 ;  /* 0x0000000a9c002986 */ /* 0x0007e2000c101516 */
[----:B------:R-:W-:Y:S01]  /*d2c0*/  ISETP.LT.AND P6, PT, R6, UR15, !P0 ;  /* 0x0000000f06007c0c */ /* 0x000fe2000c7c1270 */
[----:B------:R-:W-:Y:S01]  /*d2d0*/  VIADD R6, R0, 0xc ;  /* 0x0000000c00067836 */ /* 0x000fe20000000000 */
[----:B0-----:R-:W-:-:S04]  /*d2e0*/  PRMT R8, R10, 0x7632, R8 ;  /* 0x000076320a087816 */ /* 0x001fc80000000008 */
[----:B------:R-:W-:Y:S01]  /*d2f0*/  ISETP.LT.AND P2, PT, R6, UR15, !P0 ;  /* 0x0000000f06007c0c */ /* 0x000fe2000c741270 */
[----:B------:R-:W-:Y:S01]  /*d300*/  VIADD R6, R0, 0xd ;  /* 0x0000000d00067836 */ /* 0x000fe20000000000 */
[----:B------:R0:W-:Y:S01]  /*d310*/  @P3 STG.E.U16 desc[UR22][R158.64], R8 ;  /* 0x000000089e003986 */ /* 0x0001e2000c101516 */
[----:B-1----:R-:W-:Y:S01]  /*d320*/  PRMT R7, R12, 0x7632, R7 ;  /* 0x000076320c077816 */ /* 0x002fe20000000007 */
[----:B---3--:R-:W-:Y:S02]  /*d330*/  VIADD R10, R167, UR4 ;  /* 0x00000004a70a7c36 */ /* 0x008fe40008000000 */
[----:B------:R-:W-:Y:S01]  /*d340*/  ISETP.LT.AND P3, PT, R6, UR15, !P0 ;  /* 0x0000000f06007c0c */ /* 0x000fe2000c761270 */
[----:B------:R-:W-:Y:S01]  /*d350*/  VIADD R6, R0, 0xe ;  /* 0x0000000e00067836 */ /* 0x000fe20000000000 */
[----:B------:R1:W-:Y:S04]  /*d360*/  @P1 STG.E.U16 desc[UR22][R160.64], R12 ;  /* 0x0000000ca0001986 */ /* 0x0003e8000c101516 */
[----:B------:R-:W-:Y:S01]  /*d370*/  ISETP.LT.AND P1, PT, R6, UR15, !P0 ;  /* 0x0000000f06007c0c */ /* 0x000fe2000c721270 */
[----:B------:R-:W-:Y:S01]  /*d380*/  VIADD R6, R0, 0xf ;  /* 0x0000000f00067836 */ /* 0x000fe20000000000 */
[----:B------:R3:W-:Y:S01]  /*d390*/  @P4 STG.E.U16 desc[UR22][R162.64], R7 ;  /* 0x00000007a2004986 */ /* 0x0007e2000c101516 */
[----:B0-----:R-:W-:-:S03]  /*d3a0*/  PRMT R8, R14, 0x7632, R8 ;  /* 0x000076320e087816 */ /* 0x001fc60000000008 */
[----:B------:R-:W-:Y:S01]  /*d3b0*/  ISETP.LT.AND P4, PT, R6, UR15, !P0 ;  /* 0x0000000f06007c0c */ /* 0x000fe2000c781270 */
[C---:B------:R-:W-:Y:S01]  /*d3c0*/  VIADD R6, R0.reuse, 0x10 ;  /* 0x0000001000067836 */ /* 0x040fe20000000000 */
[----:B------:R-:W-:Y:S01]  /*d3d0*/  @P5 STG.E.U16 desc[UR22][R164.64], R14 ;  /* 0x0000000ea4005986 */ /* 0x000fe2000c101516 */
[----:B-1----:R-:W-:-:S03]  /*d3e0*/  VIADD R12, R0, 0x1c ;  /* 0x0000001c000c7836 */ /* 0x002fc60000000000 */
[----:B------:R-:W-:Y:S01]  /*d3f0*/  ISETP.LT.AND P5, PT, R6, UR15, !P0 ;  /* 0x0000000f06007c0c */ /* 0x000fe2000c7a1270 */
[C---:B------:R-:W-:Y:S01]  /*d400*/  VIADD R6, R0.reuse, 0x11 ;  /* 0x0000001100067836 */ /* 0x040fe20000000000 */
[----:B------:R0:W-:Y:S01]  /*d410*/  @P6 STG.E.U16 desc[UR22][R140.64], R8 ;  /* 0x000000088c006986 */ /* 0x0001e2000c101516 */
[----:B---3--:R-:W-:-:S03]  /*d420*/  VIADD R7, R0, 0x13 ;  /* 0x0000001300077836 */ /* 0x008fc60000000000 */
[----:B------:R-:W-:Y:S01]  /*d430*/  ISETP.LT.AND P6, PT, R6, UR15, !P0 ;  /* 0x0000000f06007c0c */ /* 0x000fe2000c7c1270 */
[----:B------:R-:W-:Y:S01]  /*d440*/  VIADD R6, R0, 0x12 ;  /* 0x0000001200067836 */ /* 0x000fe20000000000 */
[----:B------:R-:W-:Y:S04]  /*d450*/  @P2 STG.E.U16 desc[UR22][R142.64], R16 ;  /* 0x000000108e002986 */ /* 0x000fe8000c101516 */
[----:B--2---:R-:W-:Y:S01]  /*d460*/  ISETP.LT.AND P2, PT, R6, UR5, !P0 ;  /* 0x0000000506007c0c */ /* 0x004fe2000c741270 */
[----:B------:R-:W1:Y:S01]  /*d470*/  LDCU UR5, c[0x0][0x39c] ;  /* 0x00007380ff0577ac */ /* 0x000e620008000800 */
[----:B------:R-:W-:Y:S01]  /*d480*/  VIADD R6, R0, 0x14 ;  /* 0x0000001400067836 */ /* 0x000fe20000000000 */
[----:B------:R2:W-:Y:S01]  /*d490*/  @P3 STG.E.U16 desc[UR22][R138.64], R9 ;  /* 0x000000098a003986 */ /* 0x0005e2000c101516 */
[----:B------:R-:W-:Y:S01]  /*d4a0*/  ISETP.LT.AND P3, PT, R7, UR6, !P0 ;  /* 0x0000000607007c0c */ /* 0x000fe2000c761270 */
[----:B------:R-:W3:Y:S01]  /*d4b0*/  LDCU UR6, c[0x0][0x39c] ;  /* 0x00007380ff0677ac */ /* 0x000ee20008000800 */
[----:B------:R-:W-:Y:S01]  /*d4c0*/  PRMT R7, R18, 0x7632, R7 ;  /* 0x0000763212077816 */ /* 0x000fe20000000007 */
[----:B------:R-:W-:Y:S01]  /*d4d0*/  @P1 STG.E.U16 desc[UR22][R136.64], R18 ;  /* 0x0000001288001986 */ /* 0x000fe2000c101516 */
[----:B------:R-:W-:Y:S01]  /*d4e0*/  ISETP.LT.AND P1, PT, R6, UR7, !P0 ;  /* 0x0000000706007c0c */ /* 0x000fe2000c721270 */
[C---:B------:R-:W-:Y:S01]  /*d4f0*/  VIADD R6, R0.reuse, 0x15 ;  /* 0x0000001500067836 */ /* 0x040fe20000000000 */
[----:B------:R-:W3:Y:S01]  /*d500*/  LDCU UR7, c[0x0][0x39c] ;  /* 0x00007380ff0777ac */ /* 0x000ee20008000800 */
[----:B0-----:R-:W-:Y:S01]  /*d510*/  VIADD R8, R0, 0x16 ;  /* 0x0000001600087836 */ /* 0x001fe20000000000 */
[----:B------:R0:W-:Y:S02]  /*d520*/  @P4 STG.E.U16 desc[UR22][R134.64], R7 ;  /* 0x0000000786004986 */ /* 0x0001e4000c101516 */
[----:B-----5:R-:W-:-:S02]  /*d530*/  ISETP.LT.AND P4, PT, R6, UR9, !P0 ;  /* 0x0000000906007c0c */ /* 0x020fc4000c781270 */
[----:B--2---:R-:W-:Y:S01]  /*d540*/  PRMT R9, R20, 0x7632, R9 ;  /* 0x0000763214097816 */ /* 0x004fe20000000009 */
[----:B------:R-:W-:Y:S01]  /*d550*/  @P5 STG.E.U16 desc[UR22][R132.64], R20 ;  /* 0x0000001484005986 */ /* 0x000fe2000c101516 */
[----:B------:R-:W-:-:S03]  /*d560*/  LEA R6, P5, R167, R2, 0x1 ;  /* 0x00000002a7067211 */ /* 0x000fc600078a08ff */
[----:B------:R2:W-:Y:S01]  /*d570*/  @P6 STG.E.U16 desc[UR22][R4.64], R9 ;  /* 0x0000000904006986 */ /* 0x0005e2000c101516 */
[----:B-1----:R-:W-:Y:S01]  /*d580*/  ISETP.LT.AND P6, PT, R8, UR5, !P0 ;  /* 0x0000000508007c0c */ /* 0x002fe2000c7c1270 */
[----:B------:R-:W1:Y:S01]  /*d590*/  LDCU UR5, c[0x0][0x39c] ;  /* 0x00007380ff0577ac */ /* 0x000e620008000800 */
[----:B0-----:R-:W-:Y:S02]  /*d5a0*/  LEA.HI.X.SX32 R7, R167, R3, 0x1, P5 ;  /* 0x00000003a7077211 */ /* 0x001fe400028f0eff */
[----:B------:R-:W-:-:S03]  /*d5b0*/  LEA R8, P5, R10, R2, 0x1 ;  /* 0x000000020a087211 */ /* 0x000fc600078a08ff */
[----:B------:R0:W-:Y:S01]  /*d5c0*/  @P2 STG.E.U16 desc[UR22][R6.64], R22 ;  /* 0x0000001606002986 */ /* 0x0001e2000c101516 */
[----:B--2---:R-:W-:Y:S01]  /*d5d0*/  VIADD R4, R0, 0x17 ;  /* 0x0000001700047836 */ /* 0x004fe20000000000 */
[C---:B------:R-:W-:Y:S01]  /*d5e0*/  LEA.HI.X.SX32 R9, R10.reuse, R3, 0x1, P5 ;  /* 0x000000030a097211 */ /* 0x040fe200028f0eff */
[----:B------:R-:W-:Y:S01]  /*d5f0*/  VIADD R10, R10, UR4 ;  /* 0x000000040a0a7c36 */ /* 0x000fe20008000000 */
[----:B------:R-:W-:Y:S02]  /*d600*/  PRMT R5, R22, 0x7632, R5 ;  /* 0x0000763216057816 */ /* 0x000fe40000000005 */
[----:B---3--:R-:W-:Y:S01]  /*d610*/  ISETP.LT.AND P2, PT, R4, UR6, !P0 ;  /* 0x0000000604007c0c */ /* 0x008fe2000c741270 */
[----:B------:R-:W2:Y:S01]  /*d620*/  LDCU UR6, c[0x0][0x39c] ;  /* 0x00007380ff0677ac */ /* 0x000ea20008000800 */
[C---:B------:R-:W-:Y:S01]  /*d630*/  VIADD R11, R10.reuse, UR4 ;  /* 0x000000040a0b7c36 */ /* 0x040fe20008000000 */
[----:B------:R3:W-:Y:S01]  /*d640*/  @P3 STG.E.U16 desc[UR22][R8.64], R5 ;  /* 0x0000000508003986 */ /* 0x0007e2000c101516 */
[----:B------:R-:W-:Y:S01]  /*d650*/  LEA R4, P3, R10, R2, 0x1 ;  /* 0x000000020a047211 */ /* 0x000fe200078608ff */
[----:B0-----:R-:W-:-:S02]  /*d660*/  VIADD R6, R0, 0x18 ;  /* 0x0000001800067836 */ /* 0x001fc40000000000 */
[----:B------:R-:W-:Y:S01]  /*d670*/  VIADD R7, R0, 0x19 ;  /* 0x0000001900077836 */ /* 0x000fe20000000000 */
[-C--:B---3--:R-:W-:Y:S01]  /*d680*/  LEA.HI.X.SX32 R5, R10, R3.reuse, 0x1, P3 ;  /* 0x000000030a057211 */ /* 0x088fe200018f0eff */
[----:B------:R-:W-:Y:S01]  /*d690*/  VIADD R8, R0, 0x1a ;  /* 0x0000001a00087836 */ /* 0x000fe20000000000 */
[----:B-1----:R-:W-:Y:S01]  /*d6a0*/  ISETP.LT.AND P3, PT, R6, UR5, !P0 ;  /* 0x0000000506007c0c */ /* 0x002fe2000c761270 */
[----:B------:R-:W0:Y:S01]  /*d6b0*/  LDCU UR5, c[0x0][0x39c] ;  /* 0x00007380ff0577ac */ /* 0x000e220008000800 */
[----:B------:R-:W-:Y:S01]  /*d6c0*/  LEA R6, P5, R11, R2, 0x1 ;  /* 0x000000020b067211 */ /* 0x000fe200078a08ff */
[----:B------:R1:W-:Y:S01]  /*d6d0*/  @P1 STG.E.U16 desc[UR22][R4.64], R24 ;  /* 0x0000001804001986 */ /* 0x0003e2000c101516 */
[----:B------:R-:W-:Y:S01]  /*d6e0*/  ISETP.LT.AND P1, PT, R7, UR7, !P0 ;  /* 0x0000000707007c0c */ /* 0x000fe2000c721270 */
[----:B------:R-:W3:Y:S01]  /*d6f0*/  LDCU UR7, c[0x0][0x39c] ;  /* 0x00007380ff0777ac */ /* 0x000ee20008000800 */
[C---:B------:R-:W-:Y:S01]  /*d700*/  LEA.HI.X.SX32 R7, R11.reuse, R3, 0x1, P5 ;  /* 0x000000030b077211 */ /* 0x040fe200028f0eff */
[----:B------:R-:W-:Y:S01]  /*d710*/  VIADD R11, R11, UR4 ;  /* 0x000000040b0b7c36 */ /* 0x000fe20008000000 */
[----:B--2---:R-:W-:Y:S01]  /*d720*/  ISETP.LT.AND P5, PT, R8, UR6, !P0 ;  /* 0x0000000608007c0c */ /* 0x004fe2000c7a1270 */
[----:B------:R-:W2:Y:S02]  /*d730*/  LDCU UR6, c[0x0][0x39c] ;  /* 0x00007380ff0677ac */ /* 0x000ea40008000800 */
[----:B------:R-:W-:Y:S01]  /*d740*/  VIADD R10, R11, UR4 ;  /* 0x000000040b0a7c36 */ /* 0x000fe20008000000 */
[----:B-1----:R-:W-:-:S05]  /*d750*/  PRMT R5, R24, 0x7632, R5 ;  /* 0x0000763218057816 */ /* 0x002fca0000000005 */
[----:B------:R1:W-:Y:S01]  /*d760*/  @P4 STG.E.U16 desc[UR22][R6.64], R5 ;  /* 0x0000000506004986 */ /* 0x0003e2000c101516 */
[----:B------:R-:W-:-:S04]  /*d770*/  LEA R8, P4, R11, R2, 0x1 ;  /* 0x000000020b087211 */ /* 0x000fc800078808ff */
[----:B------:R-:W-:Y:S01]  /*d780*/  LEA.HI.X.SX32 R9, R11, R3, 0x1, P4 ;  /* 0x000000030b097211 */ /* 0x000fe200020f0eff */
[----:B------:R-:W-:Y:S01]  /*d790*/  VIADD R11, R0, 0x1b ;  /* 0x0000001b000b7836 */ /* 0x000fe20000000000 */
[----:B------:R-:W-:-:S03]  /*d7a0*/  LEA R4, P4, R10, R2, 0x1 ;  /* 0x000000020a047211 */ /* 0x000fc600078808ff */
[----:B------:R5:W-:Y:S01]  /*d7b0*/  @P6 STG.E.U16 desc[UR22][R8.64], R26 ;  /* 0x0000001a08006986 */ /* 0x000be2000c101516 */
[----:B-1----:R-:W-:Y:S02]  /*d7c0*/  PRMT R7, R26, 0x7632, R7 ;  /* 0x000076321a077816 */ /* 0x002fe40000000007 */
[C---:B------:R-:W-:Y:S01]  /*d7d0*/  LEA.HI.X.SX32 R5, R10.reuse, R3, 0x1, P4 ;  /* 0x000000030a057211 */ /* 0x040fe200020f0eff */
[----:B------:R-:W-:Y:S01]  /*d7e0*/  VIADD R10, R10, UR4 ;  /* 0x000000040a0a7c36 */ /* 0x000fe20008000000 */
[----:B0-----:R-:W-:Y:S01]  /*d7f0*/  ISETP.LT.AND P4, PT, R11, UR5, !P0 ;  /* 0x000000050b007c0c */ /* 0x001fe2000c781270 */
[----:B------:R-:W0:Y:S02]  /*d800*/  LDCU UR5, c[0x0][0x39c] ;  /* 0x00007380ff0577ac */ /* 0x000e240008000800 */
[----:B------:R1:W-:Y:S01]  /*d810*/  @P2 STG.E.U16 desc[UR22][R4.64], R7 ;  /* 0x0000000704002986 */ /* 0x0003e2000c101516 */
[C---:B------:R-:W-:Y:S01]  /*d820*/  LEA R6, P2, R10.reuse, R2, 0x1 ;  /* 0x000000020a067211 */ /* 0x040fe200078408ff */
[----:B------:R-:W-:-:S02]  /*d830*/  VIADD R11, R10, UR4 ;  /* 0x000000040a0b7c36 */ /* 0x000fc40008000000 */
[----:B-----5:R-:W-:-:S03]  /*d840*/  VIADD R9, R0, 0x1d ;  /* 0x0000001d00097836 */ /* 0x020fc60000000000 */
[----:B------:R-:W-:Y:S02]  /*d850*/  LEA R8, P6, R11, R2, 0x1 ;  /* 0x000000020b087211 */ /* 0x000fe400078c08ff */
[-C--:B-1----:R-:W-:Y:S01]  /*d860*/  LEA.HI.X.SX32 R7, R10, R3.reuse, 0x1, P2 ;  /* 0x000000030a077211 */ /* 0x082fe200010f0eff */
[----:B------:R-:W-:Y:S01]  /*d870*/  VIADD R5, R0, 0x1e ;  /* 0x0000001e00057836 */ /* 0x000fe20000000000 */
[----:B--2---:R-:W-:Y:S01]  /*d880*/  ISETP.LT.AND P2, PT, R12, UR6, !P0 ;  /* 0x000000060c007c0c */ /* 0x004fe2000c741270 */
[----:B------:R-:W1:Y:S01]  /*d890*/  LDCU UR6, c[0x0][0x39c] ;  /* 0x00007380ff0677ac */ /* 0x000e620008000800 */
[----:B------:R-:W-:Y:S01]  /*d8a0*/  VIADD R12, R0, 0x20 ;  /* 0x00000020000c7836 */ /* 0x000fe20000000000 */
[----:B------:R2:W-:Y:S01]  /*d8b0*/  @P3 STG.E.U16 desc[UR22][R6.64], R28 ;  /* 0x0000001c06003986 */ /* 0x0005e2000c101516 */
[----:B---3--:R-:W-:Y:S01]  /*d8c0*/  ISETP.LT.AND P3, PT, R9, UR7, !P0 ;  /* 0x0000000709007c0c */ /* 0x008fe2000c761270 */
[----:B------:R-:W3:Y:S01]  /*d8d0*/  LDCU UR7, c[0x0][0x39c] ;  /* 0x00007380ff0777ac */ /* 0x000ee20008000800 */
[C---:B------:R-:W-:Y:S01]  /*d8e0*/  LEA.HI.X.SX32 R9, R11.reuse, R3, 0x1, P6 ;  /* 0x000000030b097211 */ /* 0x040fe200030f0eff */
[----:B------:R-:W-:-:S04]  /*d8f0*/  VIADD R11, R11, UR4 ;  /* 0x000000040b0b7c36 */ /* 0x000fc80008000000 */
[C---:B------:R-:W-:Y:S01]  /*d900*/  VIADD R10, R11.reuse, UR4 ;  /* 0x000000040b0a7c36 */ /* 0x040fe20008000000 */
[----:B------:R-:W-:Y:S02]  /*d910*/  LEA R4, P6, R11, R2, 0x1 ;  /* 0x000000020b047211 */ /* 0x000fe400078c08ff */
[----:B--2---:R-:W-:-:S05]  /*d920*/  PRMT R7, R28, 0x7632, R7 ;  /* 0x000076321c077816 */ /* 0x004fca0000000007 */
[----:B------:R2:W-:Y:S01]  /*d930*/  @P1 STG.E.U16 desc[UR22][R8.64], R7 ;  /* 0x0000000708001986 */ /* 0x0005e2000c101516 */
[----:B0-----:R-:W-:Y:S01]  /*d940*/  ISETP.LT.AND P1, PT, R5, UR5, !P0 ;  /* 0x0000000505007c0c */ /* 0x001fe2000c721270 */
[----:B------:R-:W0:Y:S01]  /*d950*/  LDCU UR5, c[0x0][0x39c] ;  /* 0x00007380ff0577ac */ /* 0x000e220008000800 */
[----:B------:R-:W-:Y:S01]  /*d960*/  LEA.HI.X.SX32 R5, R11, R3, 0x1, P6 ;  /* 0x000000030b057211 */ /* 0x000fe200030f0eff */
[----:B------:R-:W-:Y:S01]  /*d970*/  VIADD R11, R0, 0x1f ;  /* 0x0000001f000b7836 */ /* 0x000fe20000000000 */
[----:B------:R-:W-:-:S03]  /*d980*/  LEA R6, P6, R10, R2, 0x1 ;  /* 0x000000020a067211 */ /* 0x000fc600078c08ff */
[----:B------:R5:W-:Y:S01]  /*d990*/  @P5 STG.E.U16 desc[UR22][R4.64], R30 ;  /* 0x0000001e04005986 */ /* 0x000be2000c101516 */
[----:B-1----:R-:W-:Y:S01]  /*d9a0*/  ISETP.LT.AND P5, PT, R11, UR6, !P0 ;  /* 0x000000060b007c0c */ /* 0x002fe2000c7a1270 */
[----:B------:R-:W1:Y:S01]  /*d9b0*/  LDCU UR6, c[0x0][0x39c] ;  /* 0x00007380ff0677ac */ /* 0x000e620008000800 */
[C---:B--2---:R-:W-:Y:S01]  /*d9c0*/  LEA.HI.X.SX32 R7, R10.reuse, R3, 0x1, P6 ;  /* 0x000000030a077211 */ /* 0x044fe200030f0eff */
[----:B------:R-:W-:-:S04]  /*d9d0*/  VIADD R10, R10, UR4 ;  /* 0x000000040a0a7c36 */ /* 0x000fc80008000000 */
[----:B------:R-:W-:Y:S01]  /*d9e0*/  VIADD R11, R10, UR4 ;  /* 0x000000040a0b7c36 */ /* 0x000fe20008000000 */
[----:B-----5:R-:W-:Y:S02]  /*d9f0*/  PRMT R5, R30, 0x7632, R5 ;  /* 0x000076321e057816 */ /* 0x020fe40000000005 */
[----:B0-----:R-:W-:Y:S01]  /*da00*/  ISETP.LT.AND P6, PT, R12, UR5, !P0 ;  /* 0x000000050c007c0c */ /* 0x001fe2000c7c1270 */
[----:B------:R-:W0:Y:S01]  /*da10*/  LDCU UR5, c[0x0][0x39c] ;  /* 0x00007380ff0577ac */ /* 0x000e220008000800 */
[----:B------:R-:W-:Y:S01]  /*da20*/  VIADD R12, R0, 0x26 ;  /* 0x00000026000c7836 */ /* 0x000fe20000000000 */
[----:B------:R2:W-:Y:S01]  /*da30*/  @P4 STG.E.U16 desc[UR22][R6.64], R5 ;  /* 0x0000000506004986 */ /* 0x0005e2000c101516 */
[----:B------:R-:W-:-:S04]  /*da40*/  LEA R8, P4, R10, R2, 0x1 ;  /* 0x000000020a087211 */ /* 0x000fc800078808ff */
[----:B------:R-:W-:Y:S02]  /*da50*/  LEA.HI.X.SX32 R9, R10, R3, 0x1, P4 ;  /* 0x000000030a097211 */ /* 0x000fe400020f0eff */
[----:B------:R-:W-:-:S03]  /*da60*/  LEA R4, P4, R11, R2, 0x1 ;  /* 0x000000020b047211 */ /* 0x000fc600078808ff */
[----:B------:R5:W-:Y:S01]  /*da70*/  @P2 STG.E.U16 desc[UR22][R8.64], R32 ;  /* 0x0000002008002986 */ /* 0x000be2000c101516 */
[----:B--2---:R-:W-:Y:S01]  /*da80*/  VIADD R6, R0, 0x21 ;  /* 0x0000002100067836 */ /* 0x004fe20000000000 */
[C---:B------:R-:W-:Y:S01]  /*da90*/  LEA.HI.X.SX32 R5, R11.reuse, R3, 0x1, P4 ;  /* 0x000000030b057211 */ /* 0x040fe200020f0eff */
[----:B------:R-:W-:Y:S01]  /*daa0*/  VIADD R11, R11, UR4 ;  /* 0x000000040b0b7c36 */ /* 0x000fe20008000000 */
[----:B------:R-:W-:Y:S02]  /*dab0*/  PRMT R7, R32, 0x7632, R7 ;  /* 0x0000763220077816 */ /* 0x000fe40000000007 */
[----:B-1----:R-:W-:Y:S01]  /*dac0*/  ISETP.LT.AND P2, PT, R6, UR6, !P0 ;  /* 0x0000000606007c0c */ /* 0x002fe2000c741270 */
[----:B------:R-:W1:Y:S01]  /*dad0*/  LDCU UR6, c[0x0][0x39c] ;  /* 0x00007380ff0677ac */ /* 0x000e620008000800 */
[C---:B------:R-:W-:Y:S01]  /*dae0*/  VIADD R10, R11.reuse, UR4 ;  /* 0x000000040b0a7c36 */ /* 0x040fe20008000000 */
[----:B------:R2:W-:Y:S01]  /*daf0*/  @P3 STG.E.U16 desc[UR22][R4.64], R7 ;  /* 0x0000000704003986 */ /* 0x0005e2000c101516 */
[----:B------:R-:W-:Y:S01]  /*db00*/  LEA R6, P3, R11, R2, 0x1 ;  /* 0x000000020b067211 */ /* 0x000fe200078608ff */
[----:B-----5:R-:W-:-:S02]  /*db10*/  VIADD R8, R0, 0x22 ;  /* 0x0000002200087836 */ /* 0x020fc40000000000 */
[C---:B------:R-:W-:Y:S01]  /*db20*/  VIADD R9, R0.reuse, 0x23 ;  /* 0x0000002300097836 */ /* 0x040fe20000000000 */
[-C--:B--2---:R-:W-:Y:S01]  /*db30*/  LEA.HI.X.SX32 R7, R11, R3.reuse, 0x1, P3 ;  /* 0x000000030b077211 */ /* 0x084fe200018f0eff */
[----:B------:R-:W-:Y:S01]  /*db40*/  VIADD R4, R0, 0x24 ;  /* 0x0000002400047836 */ /* 0x000fe20000000000 */
[----:B0-----:R-:W-:Y:S01]  /*db50*/  ISETP.LT.AND P3, PT, R8, UR5, !P0 ;  /* 0x0000000508007c0c */ /* 0x001fe2000c761270 */
[----:B------:R-:W0:Y:S01]  /*db60*/  LDCU UR5, c[0x0][0x39c] ;  /* 0x00007380ff0577ac */ /* 0x000e220008000800 */
[C---:B------:R-:W-:Y:S01]  /*db70*/  LEA R8, P4, R10.reuse, R2, 0x1 ;  /* 0x000000020a087211 */ /* 0x040fe200078808ff */
[----:B------:R-:W-:Y:S01]  /*db80*/  @P1 STG.E.U16 desc[UR22][R6.64], R34 ;  /* 0x0000002206001986 */ /* 0x000fe2000c101516 */
[----:B---3--:R-:W-:Y:S01]  /*db90*/  ISETP.LT.AND P1, PT, R9, UR7, !P0 ;  /* 0x0000000709007c0c */ /* 0x008fe2000c721270 */
[----:B------:R-:W2:Y:S01]  /*dba0*/  LDCU UR7, c[0x0][0x39c] ;  /* 0x00007380ff0777ac */ /* 0x000ea20008000800 */
[C---:B------:R-:W-:Y:S01]  /*dbb0*/  LEA.HI.X.SX32 R9, R10.reuse, R3, 0x1, P4 ;  /* 0x000000030a097211 */ /* 0x040fe200020f0eff */
[----:B------:R-:W-:Y:S01]  /*dbc0*/  VIADD R10, R10, UR4 ;  /* 0x000000040a0a7c36 */ /* 0x000fe20008000000 */
[----:B------:R-:W-:-:S02]  /*dbd0*/  PRMT R5, R34, 0x7632, R5 ;  /* 0x0000763222057816 */ /* 0x000fc40000000005 */
[----:B-1----:R-:W-:Y:S01]  /*dbe0*/  ISETP.LT.AND P4, PT, R4, UR6, !P0 ;  /* 0x0000000604007c0c */ /* 0x002fe2000c781270 */
[C---:B------:R-:W-:Y:S01]  /*dbf0*/  VIADD R11, R10.reuse, UR4 ;  /* 0x000000040a0b7c36 */ /* 0x040fe20008000000 */
[----:B------:R-:W1:Y:S01]  /*dc00*/  LDCU UR6, c[0x0][0x39c] ;  /* 0x00007380ff0677ac */ /* 0x000e620008000800 */
[----:B------:R3:W-:Y:S01]  /*dc10*/  @P5 STG.E.U16 desc[UR22][R8.64], R5 ;  /* 0x0000000508005986 */ /* 0x0007e2000c101516 */
[----:B------:R-:W-:-:S04]  /*dc20*/  LEA R4, P5, R10, R2, 0x1 ;  /* 0x000000020a047211 */ /* 0x000fc800078a08ff */
[-C--:B---3--:R-:W-:Y:S01]  /*dc30*/  LEA.HI.X.SX32 R5, R10, R3.reuse, 0x1, P5 ;  /* 0x000000030a057211 */ /* 0x088fe200028f0eff */
[----:B------:R-:W-:Y:S01]  /*dc40*/  VIADD R10, R0, 0x25 ;  /* 0x00000025000a7836 */ /* 0x000fe20000000000 */
[CC--:B------:R-:W-:Y:S02]  /*dc50*/  LEA R6, P5, R11.reuse, R2.reuse, 0x1 ;  /* 0x000000020b067211 */ /* 0x0c0fe400078a08ff */
[----:B------:R-:W-:Y:S01]  /*dc60*/  PRMT R9, R36, 0x7632, R9 ;  /* 0x0000763224097816 */ /* 0x000fe20000000009 */
[----:B------:R3:W-:Y:S01]  /*dc70*/  @P6 STG.E.U16 desc[UR22][R4.64], R36 ;  /* 0x0000002404006986 */ /* 0x0007e2000c101516 */
[C---:B------:R-:W-:Y:S01]  /*dc80*/  LEA.HI.X.SX32 R7, R11.reuse, R3, 0x1, P5 ;  /* 0x000000030b077211 */ /* 0x040fe200028f0eff */
[----:B------:R-:W-:Y:S01]  /*dc90*/  VIADD R11, R11, UR4 ;  /* 0x000000040b0b7c36 */ /* 0x000fe20008000000 */
[----:B0-----:R-:W-:Y:S01]  /*dca0*/  ISETP.LT.AND P5, PT, R10, UR5, !P0 ;  /* 0x000000050a007c0c */ /* 0x001fe2000c7a1270 */
[----:B------:R-:W0:Y:S02]  /*dcb0*/  LDCU UR5, c[0x0][0x39c] ;  /* 0x00007380ff0577ac */ /* 0x000e240008000800 */
[----:B------:R5:W-:Y:S01]  /*dcc0*/  @P2 STG.E.U16 desc[UR22][R6.64], R9 ;  /* 0x0000000906002986 */ /* 0x000be2000c101516 */
[C---:B------:R-:W-:Y:S01]  /*dcd0*/  LEA R8, P2, R11.reuse, R2, 0x1 ;  /* 0x000000020b087211 */ /* 0x040fe200078408ff */
[----:B------:R-:W-:-:S02]  /*dce0*/  VIADD R10, R11, UR4 ;  /* 0x000000040b0a7c36 */ /* 0x000fc40008000000 */
[----:B---3--:R-:W-:-:S03]  /*dcf0*/  VIADD R5, R0, 0x27 ;  /* 0x0000002700057836 */ /* 0x008fc60000000000 */
[----:B------:R-:W-:Y:S02]  /*dd00*/  LEA R4, P6, R10, R2, 0x1 ;  /* 0x000000020a047211 */ /* 0x000fe400078c08ff */
[-C--:B-----5:R-:W-:Y:S01]  /*dd10*/  LEA.HI.X.SX32 R9, R11, R3.reuse, 0x1, P2 ;  /* 0x000000030b097211 */ /* 0x0a0fe200010f0eff */
[----:B------:R-:W-:Y:S01]  /*dd20*/  VIADD R7, R0, 0x28 ;  /* 0x0000002800077836 */ /* 0x000fe20000000000 */
[----:B-1----:R-:W-:Y:S01]  /*dd30*/  ISETP.LT.AND P2, PT, R12, UR6, !P0 ;  /* 0x000000060c007c0c */ /* 0x002fe2000c741270 */
[----:B------:R-:W1:Y:S01]  /*dd40*/  LDCU UR6, c[0x0][0x39c] ;  /* 0x00007380ff0677ac */ /* 0x000e620008000800 */
[----:B------:R-:W-:Y:S01]  /*dd50*/  VIADD R12, R0, 0x2a ;  /* 0x0000002a000c7836 */ /* 0x000fe20000000000 */
[----:B------:R3:W-:Y:S01]  /*dd60*/  @P3 STG.E.U16 desc[UR22][R8.64], R38 ;  /* 0x0000002608003986 */ /* 0x0007e2000c101516 */
[----:B--2---:R-:W-:Y:S01]  /*dd70*/  ISETP.LT.AND P3, PT, R5, UR7, !P0 ;  /* 0x0000000705007c0c */ /* 0x004fe2000c761270 */
[----:B------:R-:W2:Y:S01]  /*dd80*/  LDCU UR7, c[0x0][0x39c] ;  /* 0x00007380ff0777ac */ /* 0x000ea20008000800 */
[C---:B------:R-:W-:Y:S01]  /*dd90*/  LEA.HI.X.SX32 R5, R10.reuse, R3, 0x1, P6 ;  /* 0x000000030a057211 */ /* 0x040fe200030f0eff */
[----:B------:R-:W-:-:S04]  /*dda0*/  VIADD R10, R10, UR4 ;  /* 0x000000040a0a7c36 */ /* 0x000fc80008000000 */
[C---:B------:R-:W-:Y:S01]  /*ddb0*/  VIADD R11, R10.reuse, UR4 ;  /* 0x000000040a0b7c36 */ /* 0x040fe20008000000 */
[----:B------:R-:W-:Y:S02]  /*ddc0*/  LEA R6, P6, R10, R2, 0x1 ;  /* 0x000000020a067211 */ /* 0x000fe400078c08ff */
[----:B---3--:R-:W-:-:S05]  /*ddd0*/  PRMT R9, R38, 0x7632, R9 ;  /* 0x0000763226097816 */ /* 0x008fca0000000009 */
[----:B------:R3:W-:Y:S01]  /*dde0*/  @P1 STG.E.U16 desc[UR22][R4.64], R9 ;  /* 0x0000000904001986 */ /* 0x0007e2000c101516 */
[----:B0-----:R-:W-:Y:S01]  /*ddf0*/  ISETP.LT.AND P1, PT, R7, UR5, !P0 ;  /* 0x0000000507007c0c */ /* 0x001fe2000c721270 */
[----:B------:R-:W0:Y:S01]  /*de00*/  LDCU UR5, c[0x0][0x39c] ;  /* 0x00007380ff0577ac */ /* 0x000e220008000800 */
[----:B------:R-:W-:Y:S01]  /*de10*/  LEA.HI.X.SX32 R7, R10, R3, 0x1, P6 ;  /* 0x000000030a077211 */ /* 0x000fe200030f0eff */
[----:B------:R-:W-:Y:S01]  /*de20*/  VIADD R10, R0, 0x29 ;  /* 0x00000029000a7836 */ /* 0x000fe20000000000 */
[----:B------:R-:W-:-:S03]  /*de30*/  LEA R8, P6, R11, R2, 0x1 ;  /* 0x000000020b087211 */ /* 0x000fc600078c08ff */
[----:B------:R-:W-:Y:S01]  /*de40*/  @P4 STG.E.U16 desc[UR22][R6.64], R40 ;  /* 0x0000002806004986 */ /* 0x000fe2000c101516 */
[----:B-1----:R-:W-:Y:S01]  /*de50*/  ISETP.LT.AND P4, PT, R10, UR6, !P0 ;  /* 0x000000060a007c0c */ /* 0x002fe2000c781270 */
[----:B------:R-:W1:Y:S01]  /*de60*/  LDCU UR6, c[0x0][0x39c] ;  /* 0x00007380ff0677ac */ /* 0x000e620008000800 */
[C---:B---3--:R-:W-:Y:S01]  /*de70*/  LEA.HI.X.SX32 R9, R11.reuse, R3, 0x1, P6 ;  /* 0x000000030b097211 */ /* 0x048fe200030f0eff */
[----:B------:R-:W-:Y:S01]  /*de80*/  VIADD R11, R11, UR4 ;  /* 0x000000040b0b7c36 */ /* 0x000fe20008000000 */
[----:B------:R-:W-:-:S03]  /*de90*/  PRMT R5, R40, 0x7632, R5 ;  /* 0x0000763228057816 */ /* 0x000fc60000000005 */
[C---:B------:R-:W-:Y:S02]  /*dea0*/  VIADD R10, R11.reuse, UR4 ;  /* 0x000000040b0a7c36 */ /* 0x040fe40008000000 */
[----:B------:R3:W-:Y:S01]  /*deb0*/  @P5 STG.E.U16 desc[UR22][R8.64], R5 ;  /* 0x0000000508005986 */ /* 0x0007e2000c101516 */
[CC--:B------:R-:W-:Y:S02]  /*dec0*/  LEA R4, P5, R11.reuse, R2.reuse, 0x1 ;  /* 0x000000020b047211 */ /* 0x0c0fe400078a08ff */
[----:B0-----:R-:W-:Y:S01]  /*ded0*/  ISETP.LT.AND P6, PT, R12, UR5, !P0 ;  /* 0x000000050c007c0c */ /* 0x001fe2000c7c1270 */
[----:B------:R-:W0:Y:S01]  /*dee0*/  LDCU UR5, c[0x0][0x39c] ;  /* 0x00007380ff0577ac */ /* 0x000e220008000800 */
[C---:B------:R-:W-:Y:S01]  /*def0*/  VIADD R12, R0.reuse, 0x30 ;  /* 0x00000030000c7836 */ /* 0x040fe20000000000 */
[----:B---3--:R-:W-:Y:S01]  /*df00*/  LEA.HI.X.SX32 R5, R11, R3, 0x1, P5 ;  /* 0x000000030b057211 */ /* 0x008fe200028f0eff */
[----:B------:R-:W-:Y:S01]  /*df10*/  VIADD R8, R0, 0x2b ;  /* 0x0000002b00087836 */ /* 0x000fe20000000000 */
[----:B------:R-:W-:-:S02]  /*df20*/  LEA R6, P5, R10, R2, 0x1 ;  /* 0x000000020a067211 */ /* 0x000fc400078a08ff */
[----:B------:R-:W-:Y:S01]  /*df30*/  PRMT R9, R42, 0x7632, R9 ;  /* 0x000076322a097816 */ /* 0x000fe20000000009 */
[----:B------:R3:W-:Y:S01]  /*df40*/  @P2 STG.E.U16 desc[UR22][R4.64], R42 ;  /* 0x0000002a04002986 */ /* 0x0007e2000c101516 */
[C---:B------:R-:W-:Y:S01]  /*df50*/  LEA.HI.X.SX32 R7, R10.reuse, R3, 0x1, P5 ;  /* 0x000000030a077211 */ /* 0x040fe200028f0eff */
[----:B------:R-:W-:Y:S01]  /*df60*/  VIADD R10, R10, UR4 ;  /* 0x000000040a0a7c36 */ /* 0x000fe20008000000 */
[----:B-1----:R-:W-:Y:S01]  /*df70*/  ISETP.LT.AND P2, PT, R8, UR6, !P0 ;  /* 0x0000000608007c0c */ /* 0x002fe2000c741270 */
[----:B------:R-:W1:Y:S02]  /*df80*/  LDCU UR6, c[0x0][0x39c] ;  /* 0x00007380ff0677ac */ /* 0x000e640008000800 */
[----:B------:R5:W-:Y:S01]  /*df90*/  @P3 STG.E.U16 desc[UR22][R6.64], R9 ;  /* 0x0000000906003986 */ /* 0x000be2000c101516 */
[C---:B------:R-:W-:Y:S01]  /*dfa0*/  LEA R8, P3, R10.reuse, R2, 0x1 ;  /* 0x000000020a087211 */ /* 0x040fe200078608ff */
[----:B------:R-:W-:Y:S02]  /*dfb0*/  VIADD R11, R10, UR4 ;  /* 0x000000040a0b7c36 */ /* 0x000fe40008000000 */
[----:B---3--:R-:W-:-:S02]  /*dfc0*/  VIADD R4, R0, 0x2c ;  /* 0x0000002c00047836 */ /* 0x008fc40000000000 */
[----:B------:R-:W-:Y:S01]  /*dfd0*/  VIADD R5, R0, 0x2d ;  /* 0x0000002d00057836 */ /* 0x000fe20000000000 */
[-C--:B-----5:R-:W-:Y:S01]  /*dfe0*/  LEA.HI.X.SX32 R9, R10, R3.reuse, 0x1, P3 ;  /* 0x000000030a097211 */ /* 0x0a0fe200018f0eff */
[----:B------:R-:W-:Y:S01]  /*dff0*/  VIADD R6, R0, 0x2e ;  /* 0x0000002e00067836 */ /* 0x000fe20000000000 */
[----:B0-----:R-:W-:Y:S01]  /*e000*/  ISETP.LT.AND P3, PT, R4, UR5, !P0 ;  /* 0x0000000504007c0c */ /* 0x001fe2000c761270 */
[----:B------:R-:W0:Y:S01]  /*e010*/  LDCU UR5, c[0x0][0x39c] ;  /* 0x00007380ff0577ac */ /* 0x000e220008000800 */
[----:B------:R-:W-:Y:S01]  /*e020*/  LEA R4, P5, R11, R2, 0x1 ;  /* 0x000000020b047211 */ /* 0x000fe200078a08ff */
[----:B------:R-:W-:Y:S01]  /*e030*/  @P1 STG.E.U16 desc[UR22][R8.64], R44 ;  /* 0x0000002c08001986 */ /* 0x000fe2000c101516 */
[----:B--2---:R-:W-:Y:S01]  /*e040*/  ISETP.LT.AND P1, PT, R5, UR7, !P0 ;  /* 0x0000000705007c0c */ /* 0x004fe2000c721270 */
        /* <DEDUP_REMOVED lines=11> */
[-C--:B------:R-:W-:Y:S02]  /*e100*/  LEA R8, P4, R10, R2.reuse, 0x1 ;  /* 0x000000020a087211 */ /* 0x080fe400078808ff */
        /* <DEDUP_REMOVED lines=38> */
[-C--:B------:R-:W-:Y:S02]  /*e370*/  LEA R6, P4, R10, R2.reuse, 0x1 ;  /* 0x000000020a067211 */ /* 0x080fe400078808ff */
[----:B0-----:R-:W-:Y:S01]  /*e380*/  ISETP.LT.AND P6, PT, R12, UR5, !P0 ;  /* 0x000000050c007c0c */ /* 0x001fe2000c7c1270 */
[----:B------:R-:W0:Y:S01]  /*e390*/  LDCU UR5, c[0x0][0x39c] ;  /* 0x00007380ff0577ac */ /* 0x000e220008000800 */
[----:B------:R-:W-:Y:S01]  /*e3a0*/  VIADD R12, R0, 0x3a ;  /* 0x0000003a000c7836 */ /* 0x000fe20000000000 */
        /* <DEDUP_REMOVED lines=13> */
[C---:B------:R-:W-:Y:S01]  /*e480*/  VIADD R7, R0.reuse, 0x37 ;  /* 0x0000003700077836 */ /* 0x040fe20000000000 */
[-C--:B-----5:R-:W-:Y:S01]  /*e490*/  LEA.HI.X.SX32 R5, R11, R3.reuse, 0x1, P3 ;  /* 0x000000030b057211 */ /* 0x0a0fe200018f0eff */
[----:B------:R-:W-:Y:S01]  /*e4a0*/  VIADD R8, R0, 0x38 ;  /* 0x0000003800087836 */ /* 0x000fe20000000000 */
[----:B0-----:R-:W-:Y:S01]  /*e4b0*/  ISETP.LT.AND P3, PT, R6, UR5, !P0 ;  /* 0x0000000506007c0c */ /* 0x001fe2000c761270 */
[----:B------:R-:W0:Y:S01]  /*e4c0*/  LDCU UR5, c[0x0][0x39c] ;  /* 0x00007380ff0577ac */ /* 0x000e220008000800 */
[C---:B------:R-:W-:Y:S01]  /*e4d0*/  LEA R6, P4, R10.reuse, R2, 0x1 ;  /* 0x000000020a067211 */ /* 0x040fe200078808ff */
[----:B------:R3:W-:Y:S01]  /*e4e0*/  @P1 STG.E.U16 desc[UR22][R4.64], R54 ;  /* 0x0000003604001986 */ /* 0x0007e2000c101516 */
[----:B--2---:R-:W-:Y:S01]  /*e4f0*/  ISETP.LT.AND P1, PT, R7, UR7, !P0 ;  /* 0x0000000707007c0c */ /* 0x004fe2000c721270 */
[----:B------:R-:W2:Y:S01]  /*e500*/  LDCU UR7, c[0x0][0x39c] ;  /* 0x00007380ff0777ac */ /* 0x000ea20008000800 */
[C---:B------:R-:W-:Y:S01]  /*e510*/  LEA.HI.X.SX32 R7, R10.reuse, R3, 0x1, P4 ;  /* 0x000000030a077211 */ /* 0x040fe200020f0eff */
[----:B------:R-:W-:Y:S01]  /*e520*/  VIADD R10, R10, UR4 ;  /* 0x000000040a0a7c36 */ /* 0x000fe20008000000 */
[----:B-1----:R-:W-:Y:S01]  /*e530*/  ISETP.LT.AND P4, PT, R8, UR6, !P0 ;  /* 0x0000000608007c0c */ /* 0x002fe2000c781270 */
[----:B------:R-:W1:Y:S02]  /*e540*/  LDCU UR6, c[0x0][0x39c] ;  /* 0x00007380ff0677ac */ /* 0x000e640008000800 */
[----:B------:R-:W-:Y:S01]  /*e550*/  VIADD R11, R10, UR4 ;  /* 0x000000040a0b7c36 */ /* 0x000fe20008000000 */
[----:B---3--:R-:W-:-:S05]  /*e560*/  PRMT R5, R54, 0x7632, R5 ;  /* 0x0000763236057816 */ /* 0x008fca0000000005 */
[----:B------:R3:W-:Y:S01]  /*e570*/  @P5 STG.E.U16 desc[UR22][R6.64], R5 ;  /* 0x0000000506005986 */ /* 0x0007e2000c101516 */
[----:B------:R-:W-:-:S04]  /*e580*/  LEA R8, P5, R10, R2, 0x1 ;  /* 0x000000020a087211 */ /* 0x000fc800078a08ff */
[----:B------:R-:W-:Y:S01]  /*e590*/  LEA.HI.X.SX32 R9, R10, R3, 0x1, P5 ;  /* 0x000000030a097211 */ /* 0x000fe200028f0eff */
[----:B------:R-:W-:Y:S01]  /*e5a0*/  VIADD R10, R0, 0x39 ;  /* 0x00000039000a7836 */ /* 0x000fe20000000000 */
[----:B------:R-:W-:-:S03]  /*e5b0*/  LEA R4, P5, R11, R2, 0x1 ;  /* 0x000000020b047211 */ /* 0x000fc600078a08ff */
[----:B------:R5:W-:Y:S01]  /*e5c0*/  @P6 STG.E.U16 desc[UR22][R8.64], R56 ;  /* 0x0000003808006986 */ /* 0x000be2000c101516 */
[----:B---3--:R-:W-:Y:S02]  /*e5d0*/  PRMT R7, R56, 0x7632, R7 ;  /* 0x0000763238077816 */ /* 0x008fe40000000007 */
        /* <DEDUP_REMOVED lines=9> */
[-C--:B---3--:R-:W-:Y:S01]  /*e670*/  LEA.HI.X.SX32 R7, R11, R3.reuse, 0x1, P2 ;  /* 0x000000030b077211 */ /* 0x088fe200010f0eff */
        /* <DEDUP_REMOVED lines=21> */
[C---:B---3--:R-:W-:Y:S01]  /*e7d0*/  LEA.HI.X.SX32 R7, R11.reuse, R3, 0x1, P6 ;  /* 0x000000030b077211 */ /* 0x048fe200030f0eff */
[----:B------:R-:W-:-:S04]  /*e7e0*/  VIADD R11, R11, UR4 ;  /* 0x000000040b0b7c36 */ /* 0x000fc80008000000 */
[C---:B------:R-:W-:Y:S01]  /*e7f0*/  VIADD R10, R11.reuse, UR4 ;  /* 0x000000040b0a7c36 */ /* 0x040fe20008000000 */
        /* <DEDUP_REMOVED lines=9> */
[----:B---3--:R-:W-:Y:S01]  /*e890*/  VIADD R6, R0, 0x3f ;  /* 0x0000003f00067836 */ /* 0x008fe20000000000 */
        /* <DEDUP_REMOVED lines=9> */
[----:B------:R-:W-:Y:S01]  /*e930*/  VIADD R9, R0, 0x41 ;  /* 0x0000004100097836 */ /* 0x000fe20000000000 */
[-C--:B---3--:R-:W-:Y:S01]  /*e940*/  LEA.HI.X.SX32 R7, R10, R3.reuse, 0x1, P3 ;  /* 0x000000030a077211 */ /* 0x088fe200018f0eff */
        /* <DEDUP_REMOVED lines=224> */
[-C--:B---3--:R-:W-:Y:S01]  /*f750*/  LEA.HI.X.SX32 R7, R11, R3.reuse, 0x1, P3 ;  /* 0x000000030b077211 */ /* 0x088fe200018f0eff */
        /* <DEDUP_REMOVED lines=73> */
[----:B------:R-:W-:-:S03]  /*fbf0*/  VIADD R5, R0, 0x69 ;  /* 0x0000006900057836 */ /* 0x000fc60000000000 */
[----:B0-----:R-:W-:Y:S01]  /*fc00*/  ISETP.LT.AND P5, PT, R4, UR5, !P0 ;  /* 0x0000000504007c0c */ /* 0x001fe2000c7a1270 */
[----:B-----5:R-:W-:Y:S01]  /*fc10*/  VIADD R6, R0, 0x6a ;  /* 0x0000006a00067836 */ /* 0x020fe20000000000 */
[-C--:B------:R-:W-:Y:S01]  /*fc20*/  LEA.HI.X.SX32 R9, R10, R3.reuse, 0x1, P3 ;  /* 0x000000030a097211 */ /* 0x080fe200018f0eff */
[----:B------:R-:W0:Y:S01]  /*fc30*/  LDCU UR5, c[0x0][0x39c] ;  /* 0x00007380ff0577ac */ /* 0x000e220008000800 */
[-C--:B------:R-:W-:Y:S02]  /*fc40*/  LEA R4, P3, R11, R2.reuse, 0x1 ;  /* 0x000000020b047211 */ /* 0x080fe400078608ff */
[----:B------:R-:W-:Y:S01]  /*fc50*/  PRMT R7, R104, 0x7632, R7 ;  /* 0x0000763268077816 */ /* 0x000fe20000000007 */
[----:B------:R-:W-:Y:S01]  /*fc60*/  @P1 STG.E.U16 desc[UR22][R8.64], R104 ;  /* 0x0000006808001986 */ /* 0x000fe2000c101516 */
[----:B--2---:R-:W-:Y:S01]  /*fc70*/  ISETP.LT.AND P1, PT, R5, UR7, !P0 ;  /* 0x0000000705007c0c */ /* 0x004fe2000c721270 */
[----:B------:R-:W2:Y:S01]  /*fc80*/  LDCU UR7, c[0x0][0x39c] ;  /* 0x00007380ff0777ac */ /* 0x000ea20008000800 */
[C---:B------:R-:W-:Y:S01]  /*fc90*/  LEA.HI.X.SX32 R5, R11.reuse, R3, 0x1, P3 ;  /* 0x000000030b057211 */ /* 0x040fe200018f0eff */
[----:B------:R-:W-:Y:S01]  /*fca0*/  VIADD R11, R11, UR4 ;  /* 0x000000040b0b7c36 */ /* 0x000fe20008000000 */
[----:B-1----:R-:W-:Y:S01]  /*fcb0*/  ISETP.LT.AND P3, PT, R6, UR6, !P0 ;  /* 0x0000000606007c0c */ /* 0x002fe2000c761270 */
[----:B------:R-:W1:Y:S02]  /*fcc0*/  LDCU UR6, c[0x0][0x39c] ;  /* 0x00007380ff0677ac */ /* 0x000e640008000800 */
[----:B------:R3:W-:Y:S01]  /*fcd0*/  @P4 STG.E.U16 desc[UR22][R4.64], R7 ;  /* 0x0000000704004986 */ /* 0x0007e2000c101516 */
[C---:B------:R-:W-:Y:S01]  /*fce0*/  LEA R6, P4, R11.reuse, R2, 0x1 ;  /* 0x000000020b067211 */ /* 0x040fe200078808ff */
[----:B------:R-:W-:-:S03]  /*fcf0*/  VIADD R10, R11, UR4 ;  /* 0x000000040b0a7c36 */ /* 0x000fc60008000000 */
        /* <DEDUP_REMOVED lines=42> */
[----:B-----5:R-:W-:-:S04]  /*ffa0*/  LEA R8, P6, R11, R2, 0x1 ;  /* 0x000000020b087211 */ /* 0x020fc800078c08ff */
[CC--:B------:R-:W-:Y:S01]  /*ffb0*/  LEA.HI.X.SX32 R9, R11.reuse, R3.reuse, 0x1, P6 ;  /* 0x000000030b097211 */ /* 0x0c0fe200030f0eff */
[----:B------:R-:W-:Y:S01]  /*ffc0*/  VIADD R11, R11, UR4 ;  /* 0x000000040b0b7c36 */ /* 0x000fe20008000000 */
[----:B---3--:R-:W-:Y:S01]  /*ffd0*/  LEA.HI.X.SX32 R7, R10, R3, 0x1, P4 ;  /* 0x000000030a077211 */ /* 0x008fe200020f0eff */
[----:B------:R-:W-:Y:S01]  /*ffe0*/  VIADD R4, R0, 0x71 ;  /* 0x0000007100047836 */ /* 0x000fe20000000000 */
[----:B0-----:R-:W-:Y:S01]  /*fff0*/  ISETP.LT.AND P4, PT, R12, UR5, !P0 ;  /* 0x000000050c007c0c */ /* 0x001fe2000c781270 */
[----:B------:R-:W0:Y:S01]  /*10000*/  LDCU UR5, c[0x0][0x39c] ;  /* 0x00007380ff0577ac */ /* 0x000e220008000800 */
[----:B------:R-:W-:Y:S01]  /*10010*/  PRMT R5, R112, 0x7632, R5 ;  /* 0x0000763270057816 */ /* 0x000fe20000000005 */
[----:B------:R3:W-:Y:S01]  /*10020*/  @P2 STG.E.U16 desc[UR22][R6.64], R112 ;  /* 0x0000007006002986 */ /* 0x0007e2000c101516 */
[----:B-1----:R-:W-:Y:S01]  /*10030*/  ISETP.LT.AND P2, PT, R4, UR6, !P0 ;  /* 0x0000000604007c0c */ /* 0x002fe2000c741270 */
[----:B------:R-:W1:Y:S01]  /*10040*/  LDCU UR6, c[0x0][0x39c] ;  /* 0x00007380ff0677ac */ /* 0x000e620008000800 */
[C---:B------:R-:W-:Y:S01]  /*10050*/  VIADD R10, R11.reuse, UR4 ;  /* 0x000000040b0a7c36 */ /* 0x040fe20008000000 */
[----:B------:R5:W-:Y:S01]  /*10060*/  @P5 STG.E.U16 desc[UR22][R8.64], R5 ;  /* 0x0000000508005986 */ /* 0x000be2000c101516 */
[----:B------:R-:W-:Y:S01]  /*10070*/  LEA R4, P5, R11, R2, 0x1 ;  /* 0x000000020b047211 */ /* 0x000fe200078a08ff */
[----:B------:R-:W-:-:S02]  /*10080*/  VIADD R12, R0, 0x76 ;  /* 0x00000076000c7836 */ /* 0x000fc40000000000 */
[C---:B---3--:R-:W-:Y:S02]  /*10090*/  VIADD R6, R0.reuse, 0x72 ;  /* 0x0000007200067836 */ /* 0x048fe40000000000 */
        /* <DEDUP_REMOVED lines=21> */
[----:B0-----:R-:W-:Y:S01]  /*101f0*/  ISETP.LT.AND P4, PT, R10, UR5, !P0 ;  /* 0x000000050a007c0c */ /* 0x001fe2000c781270 */
[----:B------:R-:W0:Y:S01]  /*10200*/  LDCU UR5, c[0x0][0x39c] ;  /* 0x00007380ff0577ac */ /* 0x000e220008000800 */
[----:B---3--:R-:W-:Y:S02]  /*10210*/  PRMT R7, R116, 0x7632, R7 ;  /* 0x0000763274077816 */ /* 0x008fe40000000007 */
[C---:B------:R-:W-:Y:S01]  /*10220*/  LEA.HI.X.SX32 R5, R11.reuse, R3, 0x1, P3 ;  /* 0x000000030b057211 */ /* 0x040fe200018f0eff */
[----:B------:R-:W-:Y:S01]  /*10230*/  VIADD R11, R11, UR4 ;  /* 0x000000040b0b7c36 */ /* 0x000fe20008000000 */
[----:B-1----:R-:W-:Y:S01]  /*10240*/  ISETP.LT.AND P3, PT, R12, UR6, !P0 ;  /* 0x000000060c007c0c */ /* 0x002fe2000c761270 */
[----:B------:R-:W1:Y:S01]  /*10250*/  LDCU UR6, c[0x0][0x39c] ;  /* 0x00007380ff0677ac */ /* 0x000e620008000800 */
[----:B------:R-:W-:Y:S01]  /*10260*/  VIADD R12, R0, 0x7d ;  /* 0x0000007d000c7836 */ /* 0x000fe20000000000 */
[----:B------:R3:W-:Y:S01]  /*10270*/  @P2 STG.E.U16 desc[UR22][R4.64], R7 ;  /* 0x0000000704002986 */ /* 0x0007e2000c101516 */
[C---:B------:R-:W-:Y:S01]  /*10280*/  LEA R6, P2, R11.reuse, R2, 0x1 ;  /* 0x000000020b067211 */ /* 0x040fe200078408ff */
[----:B------:R-:W-:-:S02]  /*10290*/  VIADD R10, R11, UR4 ;  /* 0x000000040b0a7c36 */ /* 0x000fc40008000000 */
[C---:B-----5:R-:W-:Y:S01]  /*102a0*/  VIADD R9, R0.reuse, 0x77 ;  /* 0x0000007700097836 */ /* 0x060fe20000000000 */
[-C--:B---3--:R-:W-:Y:S01]  /*102b0*/  LEA.HI.X.SX32 R7, R11, R3.reuse, 0x1, P2 ;  /* 0x000000030b077211 */ /* 0x088fe200010f0eff */
[----:B------:R-:W-:Y:S01]  /*102c0*/  VIADD R4, R0, 0x78 ;  /* 0x0000007800047836 */ /* 0x000fe20000000000 */
[-C--:B------:R-:W-:Y:S02]  /*102d0*/  LEA R8, P2, R10, R2.reuse, 0x1 ;  /* 0x000000020a087211 */ /* 0x080fe400078408ff */
[----:B------:R-:W-:Y:S01]  /*102e0*/  PRMT R5, R118, 0x7632, R5 ;  /* 0x0000763276057816 */ /* 0x000fe20000000005 */
[----:B------:R-:W-:Y:S01]  /*102f0*/  @P6 STG.E.U16 desc[UR22][R6.64], R118 ;  /* 0x0000007606006986 */ /* 0x000fe2000c101516 */
[----:B--2---:R-:W-:Y:S01]  /*10300*/  ISETP.LT.AND P6, PT, R9, UR7, !P0 ;  /* 0x0000000709007c0c */ /* 0x004fe2000c7c1270 */
[----:B------:R-:W2:Y:S01]  /*10310*/  LDCU UR7, c[0x0][0x39c] ;  /* 0x00007380ff0777ac */ /* 0x000ea20008000800 */
[C---:B------:R-:W-:Y:S01]  /*10320*/  LEA.HI.X.SX32 R9, R10.reuse, R3, 0x1, P2 ;  /* 0x000000030a097211 */ /* 0x040fe200010f0eff */
[----:B------:R-:W-:Y:S01]  /*10330*/  VIADD R10, R10, UR4 ;  /* 0x000000040a0a7c36 */ /* 0x000fe20008000000 */
[----:B0-----:R-:W-:Y:S01]  /*10340*/  ISETP.LT.AND P2, PT, R4, UR5, !P0 ;  /* 0x0000000504007c0c */ /* 0x001fe2000c741270 */
[----:B------:R-:W0:Y:S02]  /*10350*/  LDCU UR5, c[0x0][0x39c] ;  /* 0x00007380ff0577ac */ /* 0x000e240008000800 */
[----:B------:R3:W-:Y:S01]  /*10360*/  @P1 STG.E.U16 desc[UR22][R8.64], R5 ;  /* 0x0000000508001986 */ /* 0x0007e2000c101516 */
[C---:B------:R-:W-:Y:S01]  /*10370*/  LEA R4, P1, R10.reuse, R2, 0x1 ;  /* 0x000000020a047211 */ /* 0x040fe200078208ff */
[----:B------:R-:W-:-:S03]  /*10380*/  VIADD R11, R10, UR4 ;  /* 0x000000040a0b7c36 */ /* 0x000fc60008000000 */
[-C--:B---3--:R-:W-:Y:S01]  /*10390*/  LEA.HI.X.SX32 R5, R10, R3.reuse, 0x1, P1 ;  /* 0x000000030a057211 */ /* 0x088fe200008f0eff */
[C---:B------:R-:W-:Y:S01]  /*103a0*/  VIADD R10, R0.reuse, 0x79 ;  /* 0x00000079000a7836 */ /* 0x040fe20000000000 */
[C---:B------:R-:W-:Y:S01]  /*103b0*/  LEA R6, P1, R11.reuse, R2, 0x1 ;  /* 0x000000020b067211 */ /* 0x040fe200078208ff */
[----:B------:R-:W-:Y:S02]  /*103c0*/  VIADD R9, R0, 0x7a ;  /* 0x0000007a00097836 */ /* 0x000fe40000000000 */
[----:B------:R3:W-:Y:S01]  /*103d0*/  @P5 STG.E.U16 desc[UR22][R4.64], R120 ;  /* 0x0000007804005986 */ /* 0x0007e2000c101516 */
[C---:B------:R-:W-:Y:S01]  /*103e0*/  LEA.HI.X.SX32 R7, R11.reuse, R3, 0x1, P1 ;  /* 0x000000030b077211 */ /* 0x040fe200008f0eff */
[----:B------:R-:W-:Y:S01]  /*103f0*/  VIADD R11, R11, UR4 ;  /* 0x000000040b0b7c36 */ /* 0x000fe20008000000 */
[----:B-1----:R-:W-:Y:S01]  /*10400*/  ISETP.LT.AND P1, PT, R10, UR6, !P0 ;  /* 0x000000060a007c0c */ /* 0x002fe2000c721270 */
[----:B------:R-:W-:Y:S01]  /*10410*/  VIADD R10, R0, 0x7b ;  /* 0x0000007b000a7836 */ /* 0x000fe20000000000 */
[----:B0-----:R-:W-:Y:S01]  /*10420*/  ISETP.LT.AND P5, PT, R9, UR5, !P0 ;  /* 0x0000000509007c0c */ /* 0x001fe2000c7a1270 */
[----:B------:R-:W0:Y:S01]  /*10430*/  LDCU UR5, c[0x0][0x39c] ;  /* 0x00007380ff0577ac */ /* 0x000e220008000800 */
[----:B------:R-:W1:Y:S01]  /*10440*/  LDCU UR6, c[0x0][0x39c] ;  /* 0x00007380ff0677ac */ /* 0x000e620008000800 */
[----:B---3--:R-:W-:-:S05]  /*10450*/  PRMT R5, R120, 0x7632, R5 ;  /* 0x0000763278057816 */ /* 0x008fca0000000005 */
[----:B------:R3:W-:Y:S01]  /*10460*/  @P4 STG.E.U16 desc[UR22][R6.64], R5 ;  /* 0x0000000506004986 */ /* 0x0007e2000c101516 */
[----:B------:R-:W-:-:S04]  /*10470*/  LEA R8, P4, R11, R2, 0x1 ;  /* 0x000000020b087211 */ /* 0x000fc800078808ff */
[C---:B------:R-:W-:Y:S01]  /*10480*/  LEA.HI.X.SX32 R9, R11.reuse, R3, 0x1, P4 ;  /* 0x000000030b097211 */ /* 0x040fe200020f0eff */
[----:B------:R-:W-:Y:S01]  /*10490*/  VIADD R11, R11, UR4 ;  /* 0x000000040b0b7c36 */ /* 0x000fe20008000000 */
[----:B--2---:R-:W-:-:S03]  /*104a0*/  ISETP.LT.AND P4, PT, R10, UR7, !P0 ;  /* 0x000000070a007c0c */ /* 0x004fc6000c781270 */
[----:B------:R2:W-:Y:S01]  /*104b0*/  @P3 STG.E.U16 desc[UR22][R8.64], R122 ;  /* 0x0000007a08003986 */ /* 0x0005e2000c101516 */
[C---:B------:R-:W-:Y:S01]  /*104c0*/  LEA R4, P3, R11.reuse, R2, 0x1 ;  /* 0x000000020b047211 */ /* 0x040fe200078608ff */
[----:B------:R-:W-:-:S03]  /*104d0*/  VIADD R10, R11, UR4 ;  /* 0x000000040b0a7c36 */ /* 0x000fc60008000000 */
[----:B---3--:R-:W-:Y:S01]  /*104e0*/  LEA.HI.X.SX32 R5, R11, R3, 0x1, P3 ;  /* 0x000000030b057211 */ /* 0x008fe200018f0eff */
[----:B------:R-:W-:Y:S01]  /*104f0*/  VIADD R11, R0, 0x7c ;  /* 0x0000007c000b7836 */ /* 0x000fe20000000000 */
[----:B------:R-:W-:Y:S01]  /*10500*/  LEA R6, P3, R10, R2, 0x1 ;  /* 0x000000020a067211 */ /* 0x000fe200078608ff */
[----:B------:R-:W-:-:S03]  /*10510*/  VIADD R0, R0, 0x7f ;  /* 0x0000007f00007836 */ /* 0x000fc60000000000 */
[C---:B------:R-:W-:Y:S01]  /*10520*/  LEA.HI.X.SX32 R7, R10.reuse, R3, 0x1, P3 ;  /* 0x000000030a077211 */ /* 0x040fe200018f0eff */
[----:B------:R-:W-:Y:S01]  /*10530*/  VIADD R10, R10, UR4 ;  /* 0x000000040a0a7c36 */ /* 0x000fe20008000000 */
[----:B--2---:R-:W-:Y:S02]  /*10540*/  PRMT R9, R122, 0x7632, R9 ;  /* 0x000076327a097816 */ /* 0x004fe40000000009 */
[----:B0-----:R-:W-:Y:S01]  /*10550*/  ISETP.LT.AND P3, PT, R11, UR5, !P0 ;  /* 0x000000050b007c0c */ /* 0x001fe2000c761270 */
[C---:B------:R-:W-:Y:S01]  /*10560*/  VIADD R11, R10.reuse, UR4 ;  /* 0x000000040a0b7c36 */ /* 0x040fe20008000000 */
[----:B------:R-:W0:Y:S01]  /*10570*/  LDCU UR5, c[0x0][0x39c] ;  /* 0x00007380ff0577ac */ /* 0x000e220008000800 */
[----:B------:R2:W-:Y:S04]  /*10580*/  @P6 STG.E.U16 desc[UR22][R4.64], R9 ;  /* 0x0000000904006986 */ /* 0x0005e8000c101516 */
[----:B------:R3:W-:Y:S01]  /*10590*/  @P2 STG.E.U16 desc[UR22][R6.64], R124 ;  /* 0x0000007c06002986 */ /* 0x0007e2000c101516 */
[----:B------:R-:W-:-:S04]  /*105a0*/  LEA R8, P2, R10, R2, 0x1 ;  /* 0x000000020a087211 */ /* 0x000fc800078408ff */
[----:B--2---:R-:W-:Y:S01]  /*105b0*/  LEA.HI.X.SX32 R9, R10, R3, 0x1, P2 ;  /* 0x000000030a097211 */ /* 0x004fe200010f0eff */
[C---:B------:R-:W-:Y:S01]  /*105c0*/  VIADD R10, R11.reuse, UR4 ;  /* 0x000000040b0a7c36 */ /* 0x040fe20008000000 */
[----:B------:R-:W-:Y:S02]  /*105d0*/  PRMT R5, R124, 0x7632, R5 ;  /* 0x000076327c057816 */ /* 0x000fe40000000005 */
[----:B-1----:R-:W-:Y:S01]  /*105e0*/  ISETP.LT.AND P2, PT, R12, UR6, !P0 ;  /* 0x000000060c007c0c */ /* 0x002fe2000c741270 */
[C---:B------:R-:W-:Y:S01]  /*105f0*/  VIADD R13, R10.reuse, UR4 ;  /* 0x000000040a0d7c36 */ /* 0x040fe20008000000 */
[----:B------:R-:W1:Y:S01]  /*10600*/  LDCU UR6, c[0x0][0x39c] ;  /* 0x00007380ff0677ac */ /* 0x000e620008000800 */
[----:B------:R2:W-:Y:S01]  /*10610*/  @P1 STG.E.U16 desc[UR22][R8.64], R5 ;  /* 0x0000000508001986 */ /* 0x0005e2000c101516 */
[-C--:B------:R-:W-:Y:S01]  /*10620*/  LEA R4, P1, R11, R2.reuse, 0x1 ;  /* 0x000000020b047211 */ /* 0x080fe200078208ff */
[----:B------:R-:W-:Y:S01]  /*10630*/  VIADD R14, R13, UR4 ;  /* 0x000000040d0e7c36 */ /* 0x000fe20008000000 */
[----:B---3--:R-:W-:-:S03]  /*10640*/  LEA R6, P6, R10, R2, 0x1 ;  /* 0x000000020a067211 */ /* 0x008fc600078c08ff */
[----:B------:R-:W-:Y:S01]  /*10650*/  VIADD R15, R14, UR4 ;  /* 0x000000040e0f7c36 */ /* 0x000fe20008000000 */
[-C--:B------:R-:W-:Y:S02]  /*10660*/  LEA.HI.X.SX32 R7, R10, R3.reuse, 0x1, P6 ;  /* 0x000000030a077211 */ /* 0x080fe400030f0eff */
[-C--:B------:R-:W-:Y:S01]  /*10670*/  LEA R12, P6, R14, R2.reuse, 0x1 ;  /* 0x000000020e0c7211 */ /* 0x080fe200078c08ff */
[----:B------:R-:W-:Y:S01]  /*10680*/  VIADD R16, R15, UR4 ;  /* 0x000000040f107c36 */ /* 0x000fe20008000000 */
[----:B--2---:R-:W-:Y:S02]  /*10690*/  LEA.HI.X.SX32 R5, R11, R3, 0x1, P1 ;  /* 0x000000030b057211 */ /* 0x004fe400008f0eff */
[----:B------:R-:W-:-:S03]  /*106a0*/  LEA R10, P1, R13, R2, 0x1 ;  /* 0x000000020d0a7211 */ /* 0x000fc600078208ff */
[----:B------:R2:W-:Y:S01]  /*106b0*/  @P5 STG.E.U16 desc[UR22][R4.64], R126 ;  /* 0x0000007e04005986 */ /* 0x0005e2000c101516 */
[-C--:B------:R-:W-:Y:S02]  /*106c0*/  LEA.HI.X.SX32 R11, R13, R3.reuse, 0x1, P1 ;  /* 0x000000030d0b7211 */ /* 0x080fe400008f0eff */
[-C--:B------:R-:W-:Y:S02]  /*106d0*/  LEA.HI.X.SX32 R13, R14, R3.reuse, 0x1, P6 ;  /* 0x000000030e0d7211 */ /* 0x080fe400030f0eff */
[----:B------:R-:W-:Y:S02]  /*106e0*/  LEA R8, P6, R16, R2, 0x1 ;  /* 0x0000000210087211 */ /* 0x000fe400078c08ff */
[----:B0-----:R-:W-:Y:S02]  /*106f0*/  ISETP.LT.AND P1, PT, R17, UR5, !P0 ;  /* 0x0000000511007c0c */ /* 0x001fe4000c721270 */
[----:B-1----:R-:W-:Y:S02]  /*10700*/  ISETP.LT.AND P0, PT, R0, UR6, !P0 ;  /* 0x0000000600007c0c */ /* 0x002fe4000c701270 */
[----:B------:R-:W-:-:S02]  /*10710*/  LEA.HI.X.SX32 R9, R16, R3, 0x1, P6 ;  /* 0x0000000310097211 */ /* 0x000fc400030f0eff */
[----:B------:R-:W-:Y:S02]  /*10720*/  PRMT R0, R126, 0x7632, R0 ;  /* 0x000076327e007816 */ /* 0x000fe40000000000 */
[C---:B------:R-:W-:Y:S02]  /*10730*/  LEA R2, P6, R15.reuse, R2, 0x1 ;  /* 0x000000020f027211 */ /* 0x040fe400078c08ff */
[----:B--2---:R-:W-:Y:S01]  /*10740*/  PRMT R5, R128, 0x7632, R5 ;  /* 0x0000763280057816 */ /* 0x004fe20000000005 */
[----:B------:R0:W-:Y:S01]  /*10750*/  @P4 STG.E.U16 desc[UR22][R6.64], R0 ;  /* 0x0000000006004986 */ /* 0x0001e2000c101516 */
[----:B------:R-:W-:-:S03]  /*10760*/  LEA.HI.X.SX32 R3, R15, R3, 0x1, P6 ;  /* 0x000000030f037211 */ /* 0x000fc600030f0eff */
[----:B------:R1:W-:Y:S04]  /*10770*/  @P3 STG.E.U16 desc[UR22][R10.64], R128 ;  /* 0x000000800a003986 */ /* 0x0003e8000c101516 */
[----:B------:R1:W-:Y:S01]  /*10780*/  @P2 STG.E.U16 desc[UR22][R12.64], R5 ;  /* 0x000000050c002986 */ /* 0x0003e2000c101516 */
[----:B0-----:R-:W-:-:S03]  /*10790*/  PRMT R7, R130, 0x7632, R7 ;  /* 0x0000763282077816 */ /* 0x001fc60000000007 */
[----:B------:R1:W-:Y:S04]  /*107a0*/  @P1 STG.E.U16 desc[UR22][R2.64], R130 ;  /* 0x0000008202001986 */ /* 0x0003e8000c101516 */
[----:B------:R1:W-:Y:S01]  /*107b0*/  @P0 STG.E.U16 desc[UR22][R8.64], R7 ;  /* 0x0000000708000986 */ /* 0x0003e2000c101516 */
[----:B----4-:R-:W-:Y:S06]  /*107c0*/  BAR.SYNC.DEFER_BLOCKING 0x0 ;  /* 0x0000000000007b1d */ /* 0x010fec0000010000 */
[----:B------:R-:W-:Y:S05]  /*107d0*/  BRA.U UP0, `(.L_x_14) ;  /* 0x0000000100a07547 */ /* 0x000fea000b800000 */
[----:B------:R-:W0:Y:S01]  /*107e0*/  S2UR UR5, SR_CgaCtaId ;  /* 0x00000000000579c3 */ /* 0x000e220000008800 */
[----:B------:R-:W-:Y:S01]  /*107f0*/  NOP ;  /* 0x0000000000007918 */ /* 0x000fe20000000000 */
[----:B------:R-:W-:Y:S01]  /*10800*/  UMOV UR4, 0x50 ;  /* 0x0000005000047882 */ /* 0x000fe20000000000 */
[----:B------:R-:W-:Y:S02]  /*10810*/  IMAD.U32 R0, RZ, RZ, UR8 ;  /* 0x00000008ff007e24 */ /* 0x000fe4000f8e00ff */
[----:B-1----:R-:W-:Y:S02]  /*10820*/  IMAD.MOV.U32 R3, RZ, RZ, 0xff ;  /* 0x000000ffff037424 */ /* 0x002fe400078e00ff */
[----:B------:R-:W-:Y:S01]  /*10830*/  IMAD.MOV.U32 R7, RZ, RZ, 0x1 ;  /* 0x00000001ff077424 */ /* 0x000fe200078e00ff */
[----:B------:R-:W-:-:S04]  /*10840*/  LOP3.LUT R0, R0, 0xffff, RZ, 0xc0, !PT ;  /* 0x0000ffff00007812 */ /* 0x000fc800078ec0ff */
[----:B------:R-:W-:-:S05]  /*10850*/  SHF.R.U32.HI R0, RZ, 0x5, R0 ;  /* 0x00000005ff007819 */ /* 0x000fca0000011600 */
[----:B------:R-:W-:Y:S01]  /*10860*/  VIADD R2, R0, 0x10 ;  /* 0x0000001000027836 */ /* 0x000fe20000000000 */
[----:B------:R-:W-:Y:S01]  /*10870*/  SHF.L.U32 R0, R3, R0, RZ ;  /* 0x0000000003007219 */ /* 0x000fe200000006ff */
[----:B0-----:R-:W-:-:S03]  /*10880*/  ULEA UR6, UR5, UR4, 0x18 ;  /* 0x0000000405067291 */ /* 0x001fc6000f8ec0ff */
[----:B------:R-:W-:-:S04]  /*10890*/  SHF.L.U32 R3, R7, R2, RZ ;  /* 0x0000000207037219 */ /* 0x000fc800000006ff */
[----:B------:R-:W-:Y:S02]  /*108a0*/  LOP3.LUT R0, R3, R0, RZ, 0xfc, !PT ;  /* 0x0000000003007212 */ /* 0x000fe400078efcff */
[----:B------:R-:W0:Y:S02]  /*108b0*/  LDS R5, [UR6] ;  /* 0x00000006ff057984 */ /* 0x000e240008000800 */
[C---:B------:R-:W-:Y:S02]  /*108c0*/  LOP3.LUT R2, R0.reuse, 0xffff, RZ, 0xc0, !PT ;  /* 0x0000ffff00027812 */ /* 0x040fe400078ec0ff */
[----:B0-----:R-:W-:-:S04]  /*108d0*/  LOP3.LUT R3, R0, 0xffff, R5, 0x80, !PT ;  /* 0x0000ffff00037812 */ /* 0x001fc800078e8005 */
[----:B------:R-:W-:-:S13]  /*108e0*/  ISETP.NE.AND P0, PT, R3, R2, PT ;  /* 0x000000020300720c */ /* 0x000fda0003f05270 */
[----:B------:R-:W-:Y:S05]  /*108f0*/  @P0 BRA `(.L_x_15) ;  /* 0x0000000000500947 */ /* 0x000fea0003800000 */
[----:B------:R-:W-:Y:S02]  /*10900*/  SHF.R.U32.HI R5, RZ, 0x10, R5 ;  /* 0x00000010ff057819 */ /* 0x000fe40000011605 */
[----:B------:R-:W-:-:S04]  /*10910*/  SHF.R.U32.HI R2, RZ, 0x10, R0 ;  /* 0x00000010ff027819 */ /* 0x000fc80000011600 */
[----:B------:R-:W-:-:S04]  /*10920*/  LOP3.LUT R5, R5, R2, RZ, 0xc0, !PT ;  /* 0x0000000205057212 */ /* 0x000fc800078ec0ff */
[----:B------:R-:W-:-:S13]  /*10930*/  ISETP.NE.AND P0, PT, R5, R2, PT ;  /* 0x000000020500720c */ /* 0x000fda0003f05270 */
[----:B------:R-:W-:Y:S05]  /*10940*/  @P0 BRA `(.L_x_16) ;  /* 0x0000000000300947 */ /* 0x000fea0003800000 */
[----:B------:R-:W-:Y:S01]  /*10950*/  R2UR UR4, R0 ;  /* 0x00000000000472ca */ /* 0x000fe200000e0000 */
[----:B------:R-:W-:Y:S01]  /*10960*/  VOTEU.ANY UR5, UPT, PT ;  /* 0x0000000000057886 */ /* 0x000fe200038e0100 */
[----:B------:R-:W0:Y:S01]  /*10970*/  S2R R0, SR_LANEID ;  /* 0x0000000000007919 */ /* 0x000e220000000000 */
[----:B------:R-:W-:-:S10]  /*10980*/  UFLO.U32 UR5, UR5 ;  /* 0x00000005000572bd */ /* 0x000fd400080e0000 */
[----:B------:R-:W-:-:S06]  /*10990*/  ULOP3.LUT UR4, URZ, UR4, URZ, 0x33, !UPT ;  /* 0x00000004ff047292 */ /* 0x000fcc000f8e33ff */
[----:B------:R-:W-:-:S04]  /*109a0*/  IMAD.U32 R2, RZ, RZ, UR4 ;  /* 0x00000004ff027e24 */ /* 0x000fc8000f8e00ff */
[----:B------:R-:W1:Y:S02]  /*109b0*/  REDUX UR7, R2 ;  /* 0x00000000020773c4 */ /* 0x000e640000000000 */
[----:B------:R2:W-:Y:S01]  /*109c0*/  UTCATOMSWS.AND URZ, UR4 ;  /* 0x0000000400ff79e3 */ /* 0x0005e20008000000 */
[----:B0-----:R-:W-:Y:S01]  /*109d0*/  ISETP.EQ.U32.AND P0, PT, R0, UR5, PT ;  /* 0x0000000500007c0c */ /* 0x001fe2000bf02070 */
[----:B-1----:R-:W-:-:S12]  /*109e0*/  IMAD.U32 R0, RZ, RZ, UR7 ;  /* 0x00000007ff007e24 */ /* 0x002fd8000f8e00ff */
[----:B------:R2:W-:Y:S01]  /*109f0*/  @P0 ATOMS.AND RZ, [UR6], R0 ;  /* 0x00000000ffff098c */ /* 0x0005e2000a800006 */
[----:B------:R-:W-:Y:S05]  /*10a00*/  BRA `(.L_x_14) ;  /* 0x0000000000147947 */ /* 0x000fea0003800000 */
.L_x_16:
[----:B------:R-:W-:-:S07]  /*10a10*/  MOV R2, 0x10a30 ;  /* 0x00010a3000027802 */ /* 0x000fce0000000f00 */
[----:B------:R-:W-:Y:S05]  /*10a20*/  CALL.REL.NOINC `($__internal_0_$__cuda_sm10x_tcgen05_guardrail_trap_col_being_dealloced_not_returned_by_alloc) ;  /* 0x00000000002c7944 */ /* 0x000fea0003c00000 */
[----:B------:R-:W-:Y:S05]  /*10a30*/  BRA `(.L_x_14) ;  /* 0x0000000000087947 */ /* 0x000fea0003800000 */
.L_x_15:
[----:B------:R-:W-:-:S07]  /*10a40*/  MOV R2, 0x10a60 ;  /* 0x00010a6000027802 */ /* 0x000fce0000000f00 */
[----:B------:R-:W-:Y:S05]  /*10a50*/  CALL.REL.NOINC `($__internal_2_$__cuda_sm10x_tcgen05_guardrail_trap_unallocated_columns_being_dealloced) ;  /* 0x0000000000387944 */ /* 0x000fea0003c00000 */
.L_x_14:
[----:B------:R-:W-:Y:S01]  /*10a60*/  NOP ;  /* 0x0000000000007918 */ /* 0x000fe20000000000 */
[----:B--2---:R-:W-:Y:S05]  /*10a70*/  EXIT ;  /* 0x000000000000794d */ /* 0x004fea0003800000 */
.L_x_9:
[----:B------:R-:W0:Y:S02]  /*10a80*/  SYNCS.PHASECHK.TRANS64.TRYWAIT P1, [UR11], R7 ;  /* 0x00000007ff0075a7 */ /* 0x000e24000802110b */
[----:B0-----:R-:W-:Y:S05]  /*10a90*/  @!P1 BRA `(.L_x_9) ;  /* 0xfffffffc00f89947 */ /* 0x001fea000383ffff */
[----:B------:R-:W-:Y:S05]  /*10aa0*/  BRA `(.L_x_17) ;  /* 0xffffffa400e87947 */ /* 0x000fea000383ffff */
.L_x_13:
[----:B------:R-:W0:Y:S02]  /*10ab0*/  SYNCS.PHASECHK.TRANS64.TRYWAIT P0, [UR11], R2 ;  /* 0x00000002ff0075a7 */ /* 0x000e24000800110b */
[----:B0-----:R-:W-:Y:S05]  /*10ac0*/  @!P0 BRA `(.L_x_13) ;  /* 0xfffffffc00f88947 */ /* 0x001fea000383ffff */
[----:B------:R-:W-:Y:S05]  /*10ad0*/  BRA `(.L_x_12) ;  /* 0xffffffbc00587947 */ /* 0x000fea000383ffff */
        .weak           $__internal_0_$__cuda_sm10x_tcgen05_guardrail_trap_col_being_dealloced_not_returned_by_alloc
        .type           $__internal_0_$__cuda_sm10x_tcgen05_guardrail_trap_col_being_dealloced_not_returned_by_alloc,@function
        .size           $__internal_0_$__cuda_sm10x_tcgen05_guardrail_trap_col_being_dealloced_not_returned_by_alloc,($__internal_1_$__cuda_sm10x_tcgen05_guardrail_trap_phase_invalid_during_alloc - $__internal_0_$__cuda_sm10x_tcgen05_guardrail_trap_col_being_dealloced_not_returned_by_alloc)
$__internal_0_$__cuda_sm10x_tcgen05_guardrail_trap_col_being_dealloced_not_returned_by_alloc:
[----:B------:R-:W-:Y:S05]  /*10ae0*/  BPT.TRAP 0x1 ;  /* 0x000000040000795c */ /* 0x000fea0000300000 */
[----:B------:R-:W-:-:S04]  /*10af0*/  IMAD.MOV.U32 R3, RZ, RZ, 0x0 ;  /* 0x00000000ff037424 */ /* 0x000fc800078e00ff */
[----:B------:R-:W-:Y:S05]  /*10b00*/  RET.REL.NODEC R2 `(matmul_kernel) ;  /* 0xfffffef4023c7950 */ /* 0x000fea0003c3ffff */
        .weak           $__internal_1_$__cuda_sm10x_tcgen05_guardrail_trap_phase_invalid_during_alloc
        .type           $__internal_1_$__cuda_sm10x_tcgen05_guardrail_trap_phase_invalid_during_alloc,@function
        .size           $__internal_1_$__cuda_sm10x_tcgen05_guardrail_trap_phase_invalid_during_alloc,($__internal_2_$__cuda_sm10x_tcgen05_guardrail_trap_unallocated_columns_being_dealloced - $__internal_1_$__cuda_sm10x_tcgen05_guardrail_trap_phase_invalid_during_alloc)
$__internal_1_$__cuda_sm10x_tcgen05_guardrail_trap_phase_invalid_during_alloc:
[----:B------:R-:W-:Y:S05]  /*10b10*/  BPT.TRAP 0x1 ;  /* 0x000000040000795c */ /* 0x000fea0000300000 */
[----:B------:R-:W-:-:S04]  /*10b20*/  IMAD.MOV.U32 R3, RZ, RZ, 0x0 ;  /* 0x00000000ff037424 */ /* 0x000fc800078e00ff */
[----:B------:R-:W-:Y:S05]  /*10b30*/  RET.REL.NODEC R2 `(matmul_kernel) ;  /* 0xfffffef402307950 */ /* 0x000fea0003c3ffff */
        .weak           $__internal_2_$__cuda_sm10x_tcgen05_guardrail_trap_unallocated_columns_being_dealloced
        .type           $__internal_2_$__cuda_sm10x_tcgen05_guardrail_trap_unallocated_columns_being_dealloced,@function
        .size           $__internal_2_$__cuda_sm10x_tcgen05_guardrail_trap_unallocated_columns_being_dealloced,(.L_x_21 - $__internal_2_$__cuda_sm10x_tcgen05_guardrail_trap_unallocated_columns_being_dealloced)
$__internal_2_$__cuda_sm10x_tcgen05_guardrail_trap_unallocated_columns_being_dealloced:
[----:B------:R-:W-:Y:S05]  /*10b40*/  BPT.TRAP 0x1 ;  /* 0x000000040000795c */ /* 0x000fea0000300000 */
[----:B------:R-:W-:-:S04]  /*10b50*/  IMAD.MOV.U32 R3, RZ, RZ, 0x0 ;  /* 0x00000000ff037424 */ /* 0x000fc800078e00ff */
[----:B------:R-:W-:Y:S05]  /*10b60*/  RET.REL.NODEC R2 `(matmul_kernel) ;  /* 0xfffffef402247950 */ /* 0x000fea0003c3ffff */
.L_x_18:
[----:B------:R-:W-:-:S00]  /*10b70*/  BRA `(.L_x_18) ;  /* 0xfffffffc00fc7947 */ /* 0x000fc0000383ffff */
[----:B------:R-:W-:-:S00]  /*10b80*/  NOP ;  /* 0x0000000000007918 */ /* 0x000fc00000000000 */
[----:B------:R-:W-:-:S00]  /*10b90*/  NOP ;  /* 0x0000000000007918 */ /* 0x000fc00000000000 */
[----:B------:R-:W-:-:S00]  /*10ba0*/  NOP ;  /* 0x0000000000007918 */ /* 0x000fc00000000000 */
[----:B------:R-:W-:-:S00]  /*10bb0*/  NOP ;  /* 0x0000000000007918 */ /* 0x000fc00000000000 */
[----:B------:R-:W-:-:S00]  /*10bc0*/  NOP ;  /* 0x0000000000007918 */ /* 0x000fc00000000000 */
[----:B------:R-:W-:-:S00]  /*10bd0*/  NOP ;  /* 0x0000000000007918 */ /* 0x000fc00000000000 */
[----:B------:R-:W-:-:S00]  /*10be0*/  NOP ;  /* 0x0000000000007918 */ /* 0x000fc00000000000 */
[----:B------:R-:W-:-:S00]  /*10bf0*/  NOP ;  /* 0x0000000000007918 */ /* 0x000fc00000000000 */
.L_x_21:


//--------------------- .nv.shared.matmul_kernel  --------------------------
	.section	.nv.shared.matmul_kernel,"aw",@nobits
	.sectionflags	@""
	.align	16
	.zero		1024


//--------------------- .nv.shared.reserved.0     --------------------------
	.section	.nv.shared.reserved.0,"aw",@nobits
	.align	8
	.weak		__nv_reservedSMEM_offset_0_alias
	.size		__nv_reservedSMEM_offset_0_alias, 0, 64
	.other		__nv_reservedSMEM_offset_0_alias,@"STO_CUDA_RESERVED_SHARED STV_DEFAULT"
__nv_reservedSMEM_offset_0_alias:
	.zero		0
.nv.shared.reserved.0:
	.zero		64
	.weak		__nv_reservedSMEM_allocation_phase
	.type		__nv_reservedSMEM_allocation_phase,@object
	.size		__nv_reservedSMEM_allocation_phase,(.L_0 - __nv_reservedSMEM_allocation_phase)
__nv_reservedSMEM_allocation_phase:
	.zero		1
.L_0:
	.zero		7
	.weak		__nv_reservedSMEM_devtool_atexit_pc
	.type		__nv_reservedSMEM_devtool_atexit_pc,@object
	.size		__nv_reservedSMEM_devtool_atexit_pc,(__nv_reservedSMEM_allocation_mask - __nv_reservedSMEM_devtool_atexit_pc)
__nv_reservedSMEM_devtool_atexit_pc:
	.zero		8
	.weak		__nv_reservedSMEM_allocation_mask
	.type		__nv_reservedSMEM_allocation_mask,@object
	.size		__nv_reservedSMEM_allocation_mask,(.L_2 - __nv_reservedSMEM_allocation_mask)
__nv_reservedSMEM_allocation_mask:
	.zero		4
.L_2:


//--------------------- .nv.constant0.matmul_kernel --------------------------
	.section	.nv.constant0.matmul_kernel,"a",@progbits
	.sectionflags	@""
	.align	4
.nv.constant0.matmul_kernel:
	.zero		976


//--------------------- SYMBOLS --------------------------

	.type		.nv.reservedSmem.offset0,@object
	.size		.nv.reservedSmem.offset0,0x4
	.type		.nv.reservedSmem.cap,@object
	.size		.nv.reservedSmem.cap,0x4
